//
// Generated by NVIDIA NVVM Compiler
//
// Compiler Build ID: CL-36424714
// Cuda compilation tools, release 13.0, V13.0.88
// Based on NVVM 20.0.0
//

.version 9.0
.target sm_100
.address_size 64

	// .globl	_Z24calculateMeanAndVariancePfS_S_j
.extern .shared .align 16 .b8 sdata[];
.extern .shared .align 16 .b8 sbuff[];
.extern .shared .align 16 .b8 blockSums[];

.visible .entry _Z24calculateMeanAndVariancePfS_S_j(
	.param .u64 .ptr .align 1 _Z24calculateMeanAndVariancePfS_S_j_param_0,
	.param .u64 .ptr .align 1 _Z24calculateMeanAndVariancePfS_S_j_param_1,
	.param .u64 .ptr .align 1 _Z24calculateMeanAndVariancePfS_S_j_param_2,
	.param .u32 _Z24calculateMeanAndVariancePfS_S_j_param_3
)
{
	.reg .pred 	%p<13>;
	.reg .b32 	%r<27>;
	.reg .b32 	%f<29>;
	.reg .b64 	%rd<11>;

	ld.param.u64 	%rd4, [_Z24calculateMeanAndVariancePfS_S_j_param_0];
	ld.param.u64 	%rd5, [_Z24calculateMeanAndVariancePfS_S_j_param_1];
	ld.param.u64 	%rd3, [_Z24calculateMeanAndVariancePfS_S_j_param_2];
	ld.param.u32 	%r14, [_Z24calculateMeanAndVariancePfS_S_j_param_3];
	cvta.to.global.u64 	%rd1, %rd4;
	cvta.to.global.u64 	%rd2, %rd5;
	mov.u32 	%r1, %tid.x;
	mov.u32 	%r15, %ctaid.x;
	mov.u32 	%r26, %ntid.x;
	mad.lo.s32 	%r23, %r15, %r26, %r1;
	setp.ge.u32 	%p1, %r23, %r14;
	mov.f32 	%f26, 0f00000000;
	@%p1 bra 	$L__BB0_3;
	mov.f32 	%f26, 0f00000000;
$L__BB0_2:
	mul.wide.u32 	%rd6, %r23, 4;
	add.s64 	%rd7, %rd1, %rd6;
	ld.global.f32 	%f10, [%rd7];
	add.f32 	%f26, %f26, %f10;
	add.s32 	%r23, %r23, %r26;
	setp.lt.u32 	%p2, %r23, %r14;
	@%p2 bra 	$L__BB0_2;
$L__BB0_3:
	shl.b32 	%r16, %r1, 2;
	mov.u32 	%r17, sdata;
	add.s32 	%r7, %r17, %r16;
	st.shared.f32 	[%r7], %f26;
	bar.sync 	0;
	setp.lt.u32 	%p3, %r26, 2;
	@%p3 bra 	$L__BB0_8;
	mov.u32 	%r24, %r26;
$L__BB0_5:
	shr.u32 	%r9, %r24, 1;
	setp.ge.u32 	%p4, %r1, %r9;
	@%p4 bra 	$L__BB0_7;
	shl.b32 	%r18, %r9, 2;
	add.s32 	%r19, %r7, %r18;
	ld.shared.f32 	%f11, [%r19];
	ld.shared.f32 	%f12, [%r7];
	add.f32 	%f13, %f11, %f12;
	st.shared.f32 	[%r7], %f13;
$L__BB0_7:
	bar.sync 	0;
	setp.gt.u32 	%p5, %r24, 3;
	mov.u32 	%r24, %r9;
	@%p5 bra 	$L__BB0_5;
$L__BB0_8:
	setp.ne.s32 	%p6, %r1, 0;
	@%p6 bra 	$L__BB0_10;
	ld.shared.f32 	%f14, [sdata];
	st.global.f32 	[%rd2], %f14;
$L__BB0_10:
	bar.sync 	0;
	setp.ge.u32 	%p7, %r23, %r14;
	mov.f32 	%f28, 0f00000000;
	@%p7 bra 	$L__BB0_13;
	ld.global.f32 	%f17, [%rd2];
	cvt.rn.f32.u32 	%f18, %r14;
	div.rn.f32 	%f4, %f17, %f18;
	mov.f32 	%f28, 0f00000000;
$L__BB0_12:
	mul.wide.u32 	%rd8, %r23, 4;
	add.s64 	%rd9, %rd1, %rd8;
	ld.global.f32 	%f19, [%rd9];
	sub.f32 	%f20, %f19, %f4;
	fma.rn.f32 	%f28, %f20, %f20, %f28;
	add.s32 	%r23, %r23, %r26;
	setp.lt.u32 	%p8, %r23, %r14;
	@%p8 bra 	$L__BB0_12;
$L__BB0_13:
	setp.lt.u32 	%p9, %r26, 2;
	st.shared.f32 	[%r7], %f28;
	bar.sync 	0;
	@%p9 bra 	$L__BB0_17;
$L__BB0_14:
	shr.u32 	%r13, %r26, 1;
	setp.ge.u32 	%p10, %r1, %r13;
	@%p10 bra 	$L__BB0_16;
	shl.b32 	%r20, %r13, 2;
	add.s32 	%r21, %r7, %r20;
	ld.shared.f32 	%f21, [%r21];
	ld.shared.f32 	%f22, [%r7];
	add.f32 	%f23, %f21, %f22;
	st.shared.f32 	[%r7], %f23;
$L__BB0_16:
	bar.sync 	0;
	setp.gt.u32 	%p11, %r26, 3;
	mov.u32 	%r26, %r13;
	@%p11 bra 	$L__BB0_14;
$L__BB0_17:
	setp.ne.s32 	%p12, %r1, 0;
	@%p12 bra 	$L__BB0_19;
	ld.shared.f32 	%f24, [sdata];
	cvta.to.global.u64 	%rd10, %rd3;
	st.global.f32 	[%rd10], %f24;
$L__BB0_19:
	ret;

}
	// .globl	_Z25calculateMeanAndVariance_PfS_S_j
.visible .entry _Z25calculateMeanAndVariance_PfS_S_j(
	.param .u64 .ptr .align 1 _Z25calculateMeanAndVariance_PfS_S_j_param_0,
	.param .u64 .ptr .align 1 _Z25calculateMeanAndVariance_PfS_S_j_param_1,
	.param .u64 .ptr .align 1 _Z25calculateMeanAndVariance_PfS_S_j_param_2,
	.param .u32 _Z25calculateMeanAndVariance_PfS_S_j_param_3
)
{
	.reg .pred 	%p<7>;
	.reg .b32 	%r<25>;
	.reg .b32 	%f<22>;
	.reg .b64 	%rd<9>;

	ld.param.u64 	%rd2, [_Z25calculateMeanAndVariance_PfS_S_j_param_0];
	ld.param.u64 	%rd3, [_Z25calculateMeanAndVariance_PfS_S_j_param_1];
	ld.param.u64 	%rd4, [_Z25calculateMeanAndVariance_PfS_S_j_param_2];
	ld.param.u32 	%r12, [_Z25calculateMeanAndVariance_PfS_S_j_param_3];
	mov.u32 	%r1, %tid.x;
	mov.u32 	%r13, %ctaid.x;
	mov.u32 	%r24, %ntid.x;
	mad.lo.s32 	%r23, %r13, %r24, %r1;
	setp.ge.u32 	%p1, %r23, %r12;
	mov.f32 	%f20, 0f00000000;
	mov.f32 	%f21, %f20;
	@%p1 bra 	$L__BB1_3;
	mov.u32 	%r14, %nctaid.x;
	mul.lo.s32 	%r4, %r24, %r14;
	cvta.to.global.u64 	%rd1, %rd2;
	mov.f32 	%f21, 0f00000000;
	mov.f32 	%f20, %f21;
$L__BB1_2:
	mul.wide.u32 	%rd5, %r23, 4;
	add.s64 	%rd6, %rd1, %rd5;
	ld.global.f32 	%f9, [%rd6];
	add.f32 	%f20, %f20, %f9;
	fma.rn.f32 	%f21, %f9, %f9, %f21;
	add.s32 	%r23, %r23, %r4;
	setp.lt.u32 	%p2, %r23, %r12;
	@%p2 bra 	$L__BB1_2;
$L__BB1_3:
	shl.b32 	%r15, %r1, 2;
	mov.u32 	%r16, sdata;
	add.s32 	%r7, %r16, %r15;
	st.shared.f32 	[%r7], %f20;
	shl.b32 	%r8, %r24, 2;
	add.s32 	%r9, %r7, %r8;
	st.shared.f32 	[%r9], %f21;
	bar.sync 	0;
	setp.lt.u32 	%p3, %r24, 2;
	@%p3 bra 	$L__BB1_7;
$L__BB1_4:
	shr.u32 	%r11, %r24, 1;
	setp.ge.u32 	%p4, %r1, %r11;
	@%p4 bra 	$L__BB1_6;
	shl.b32 	%r17, %r11, 2;
	add.s32 	%r18, %r7, %r17;
	ld.shared.f32 	%f10, [%r18];
	ld.shared.f32 	%f11, [%r7];
	add.f32 	%f12, %f10, %f11;
	st.shared.f32 	[%r7], %f12;
	add.s32 	%r19, %r18, %r8;
	ld.shared.f32 	%f13, [%r19];
	ld.shared.f32 	%f14, [%r9];
	add.f32 	%f15, %f13, %f14;
	st.shared.f32 	[%r9], %f15;
$L__BB1_6:
	bar.sync 	0;
	setp.gt.u32 	%p5, %r24, 3;
	mov.u32 	%r24, %r11;
	@%p5 bra 	$L__BB1_4;
$L__BB1_7:
	setp.ne.s32 	%p6, %r1, 0;
	@%p6 bra 	$L__BB1_9;
	ld.shared.f32 	%f16, [sdata];
	cvta.to.global.u64 	%rd7, %rd3;
	st.global.f32 	[%rd7], %f16;
	add.s32 	%r22, %r16, %r8;
	ld.shared.f32 	%f17, [%r22];
	cvta.to.global.u64 	%rd8, %rd4;
	st.global.f32 	[%rd8], %f17;
$L__BB1_9:
	bar.sync 	0;
	ret;

}
	// .globl	_Z26calculateMeanAndVariance__PfS_S_j
.visible .entry _Z26calculateMeanAndVariance__PfS_S_j(
	.param .u64 .ptr .align 1 _Z26calculateMeanAndVariance__PfS_S_j_param_0,
	.param .u64 .ptr .align 1 _Z26calculateMeanAndVariance__PfS_S_j_param_1,
	.param .u64 .ptr .align 1 _Z26calculateMeanAndVariance__PfS_S_j_param_2,
	.param .u32 _Z26calculateMeanAndVariance__PfS_S_j_param_3
)
{
	.reg .pred 	%p<7>;
	.reg .b32 	%r<36>;
	.reg .b32 	%f<27>;
	.reg .b64 	%rd<9>;

	ld.param.u64 	%rd2, [_Z26calculateMeanAndVariance__PfS_S_j_param_0];
	ld.param.u64 	%rd3, [_Z26calculateMeanAndVariance__PfS_S_j_param_1];
	ld.param.u64 	%rd4, [_Z26calculateMeanAndVariance__PfS_S_j_param_2];
	ld.param.u32 	%r17, [_Z26calculateMeanAndVariance__PfS_S_j_param_3];
	mov.u32 	%r35, %ntid.x;
	shl.b32 	%r2, %r35, 3;
	mov.u32 	%r3, %tid.x;
	mov.u32 	%r18, %ctaid.x;
	mad.lo.s32 	%r34, %r18, %r35, %r3;
	setp.ge.u32 	%p1, %r34, %r17;
	@%p1 bra 	$L__BB2_10;
	mov.u32 	%r20, %nctaid.x;
	mul.lo.s32 	%r5, %r35, %r20;
	cvta.to.global.u64 	%rd1, %rd2;
	mov.f32 	%f25, 0f00000000;
	mov.b32 	%r33, 0;
	mov.f32 	%f26, %f25;
$L__BB2_2:
	mul.wide.u32 	%rd5, %r34, 4;
	add.s64 	%rd6, %rd1, %rd5;
	ld.global.f32 	%f6, [%rd6];
	add.f32 	%f26, %f26, %f6;
	fma.rn.f32 	%f25, %f6, %f6, %f25;
	add.s32 	%r34, %r34, %r5;
	add.s32 	%r33, %r33, 1;
	setp.lt.u32 	%p2, %r34, %r17;
	@%p2 bra 	$L__BB2_2;
	mov.u32 	%r21, sbuff;
	add.s32 	%r10, %r21, %r2;
	shl.b32 	%r22, %r3, 2;
	add.s32 	%r11, %r10, %r22;
	st.shared.u32 	[%r11], %r33;
	cvt.rn.f32.u32 	%f7, %r33;
	div.rn.f32 	%f8, %f26, %f7;
	add.s32 	%r12, %r21, %r22;
	st.shared.f32 	[%r12], %f8;
	div.rn.f32 	%f9, %f25, %f7;
	shl.b32 	%r13, %r35, 2;
	add.s32 	%r14, %r12, %r13;
	st.shared.f32 	[%r14], %f9;
	bar.sync 	0;
	setp.lt.u32 	%p3, %r35, 2;
	@%p3 bra 	$L__BB2_7;
$L__BB2_4:
	shr.u32 	%r16, %r35, 1;
	min.u32 	%r23, %r17, %r16;
	setp.le.u32 	%p4, %r23, %r3;
	@%p4 bra 	$L__BB2_6;
	ld.shared.f32 	%f10, [%r12];
	ld.shared.u32 	%r24, [%r11];
	cvt.rn.f32.s32 	%f11, %r24;
	shl.b32 	%r25, %r16, 2;
	add.s32 	%r26, %r12, %r25;
	ld.shared.f32 	%f12, [%r26];
	add.s32 	%r27, %r26, %r2;
	ld.shared.u32 	%r28, [%r27];
	cvt.rn.f32.s32 	%f13, %r28;
	mul.f32 	%f14, %f12, %f13;
	fma.rn.f32 	%f15, %f10, %f11, %f14;
	add.s32 	%r29, %r24, %r28;
	cvt.rn.f32.s32 	%f16, %r29;
	div.rn.f32 	%f17, %f15, %f16;
	st.shared.f32 	[%r12], %f17;
	ld.shared.f32 	%f18, [%r14];
	add.s32 	%r30, %r26, %r13;
	ld.shared.f32 	%f19, [%r30];
	mul.f32 	%f20, %f19, %f13;
	fma.rn.f32 	%f21, %f18, %f11, %f20;
	div.rn.f32 	%f22, %f21, %f16;
	st.shared.f32 	[%r14], %f22;
	st.shared.u32 	[%r11], %r29;
$L__BB2_6:
	bar.sync 	0;
	setp.gt.u32 	%p5, %r35, 3;
	mov.u32 	%r35, %r16;
	@%p5 bra 	$L__BB2_4;
$L__BB2_7:
	setp.ne.s32 	%p6, %r3, 0;
	@%p6 bra 	$L__BB2_9;
	ld.shared.f32 	%f23, [sbuff];
	cvta.to.global.u64 	%rd7, %rd3;
	st.global.f32 	[%rd7], %f23;
	sub.s32 	%r32, %r10, %r13;
	ld.shared.f32 	%f24, [%r32];
	cvta.to.global.u64 	%rd8, %rd4;
	st.global.f32 	[%rd8], %f24;
$L__BB2_9:
	bar.sync 	0;
$L__BB2_10:
	ret;

}
	// .globl	_Z15calcPartialSumsPfS_S_i
.visible .entry _Z15calcPartialSumsPfS_S_i(
	.param .u64 .ptr .align 1 _Z15calcPartialSumsPfS_S_i_param_0,
	.param .u64 .ptr .align 1 _Z15calcPartialSumsPfS_S_i_param_1,
	.param .u64 .ptr .align 1 _Z15calcPartialSumsPfS_S_i_param_2,
	.param .u32 _Z15calcPartialSumsPfS_S_i_param_3
)
{
	.reg .pred 	%p<8>;
	.reg .b32 	%r<27>;
	.reg .b32 	%f<16>;
	.reg .b64 	%rd<12>;

	ld.param.u64 	%rd1, [_Z15calcPartialSumsPfS_S_i_param_0];
	ld.param.u64 	%rd2, [_Z15calcPartialSumsPfS_S_i_param_1];
	ld.param.u64 	%rd3, [_Z15calcPartialSumsPfS_S_i_param_2];
	ld.param.u32 	%r12, [_Z15calcPartialSumsPfS_S_i_param_3];
	mov.u32 	%r1, %tid.x;
	mov.u32 	%r2, %ctaid.x;
	mov.u32 	%r26, %ntid.x;
	mad.lo.s32 	%r4, %r2, %r26, %r1;
	setp.ge.u32 	%p1, %r4, %r12;
	shl.b32 	%r13, %r1, 2;
	mov.u32 	%r14, sdata;
	add.s32 	%r5, %r14, %r13;
	shl.b32 	%r6, %r26, 2;
	add.s32 	%r7, %r5, %r6;
	@%p1 bra 	$L__BB3_2;
	cvta.to.global.u64 	%rd4, %rd1;
	mul.wide.u32 	%rd5, %r4, 4;
	add.s64 	%rd6, %rd4, %rd5;
	ld.global.f32 	%f1, [%rd6];
	st.shared.f32 	[%r5], %f1;
	mul.f32 	%f2, %f1, %f1;
	st.shared.f32 	[%r7], %f2;
	bra.uni 	$L__BB3_3;
$L__BB3_2:
	mov.b32 	%r15, 0;
	st.shared.u32 	[%r5], %r15;
	st.shared.u32 	[%r7], %r15;
$L__BB3_3:
	bar.sync 	0;
	setp.lt.u32 	%p2, %r26, 2;
	@%p2 bra 	$L__BB3_8;
	mov.u32 	%r25, %r26;
$L__BB3_5:
	shr.u32 	%r9, %r25, 1;
	setp.ge.u32 	%p3, %r1, %r9;
	@%p3 bra 	$L__BB3_7;
	shl.b32 	%r16, %r9, 2;
	add.s32 	%r17, %r5, %r16;
	ld.shared.f32 	%f3, [%r17];
	ld.shared.f32 	%f4, [%r5];
	add.f32 	%f5, %f3, %f4;
	st.shared.f32 	[%r5], %f5;
	add.s32 	%r18, %r17, %r6;
	ld.shared.f32 	%f6, [%r18];
	ld.shared.f32 	%f7, [%r7];
	add.f32 	%f8, %f6, %f7;
	st.shared.f32 	[%r7], %f8;
$L__BB3_7:
	bar.sync 	0;
	setp.gt.u32 	%p4, %r25, 3;
	mov.u32 	%r25, %r9;
	@%p4 bra 	$L__BB3_5;
$L__BB3_8:
	setp.ne.s32 	%p5, %r1, 0;
	@%p5 bra 	$L__BB3_12;
	mov.u32 	%r19, %nctaid.x;
	add.s32 	%r20, %r19, -1;
	setp.ne.s32 	%p6, %r2, %r20;
	@%p6 bra 	$L__BB3_11;
	rem.u32 	%r21, %r12, %r26;
	setp.eq.s32 	%p7, %r21, 0;
	selp.b32 	%r26, %r26, %r21, %p7;
$L__BB3_11:
	cvta.to.global.u64 	%rd7, %rd2;
	mul.wide.u32 	%rd8, %r2, 4;
	add.s64 	%rd9, %rd7, %rd8;
	ld.shared.f32 	%f9, [sdata];
	cvt.rn.f32.u32 	%f10, %r26;
	div.rn.f32 	%f11, %f9, %f10;
	atom.global.add.f32 	%f12, [%rd9], %f11;
	cvta.to.global.u64 	%rd10, %rd3;
	add.s64 	%rd11, %rd10, %rd8;
	add.s32 	%r24, %r14, %r6;
	ld.shared.f32 	%f13, [%r24];
	div.rn.f32 	%f14, %f13, %f10;
	atom.global.add.f32 	%f15, [%rd11], %f14;
$L__BB3_12:
	bar.sync 	0;
	ret;

}
	// .globl	_Z18utilizePartialSumsPfS_ifS_S_
.visible .entry _Z18utilizePartialSumsPfS_ifS_S_(
	.param .u64 .ptr .align 1 _Z18utilizePartialSumsPfS_ifS_S__param_0,
	.param .u64 .ptr .align 1 _Z18utilizePartialSumsPfS_ifS_S__param_1,
	.param .u32 _Z18utilizePartialSumsPfS_ifS_S__param_2,
	.param .f32 _Z18utilizePartialSumsPfS_ifS_S__param_3,
	.param .u64 .ptr .align 1 _Z18utilizePartialSumsPfS_ifS_S__param_4,
	.param .u64 .ptr .align 1 _Z18utilizePartialSumsPfS_ifS_S__param_5
)
{
	.reg .pred 	%p<8>;
	.reg .b32 	%r<29>;
	.reg .b32 	%f<41>;
	.reg .b64 	%rd<12>;

	ld.param.u64 	%rd3, [_Z18utilizePartialSumsPfS_ifS_S__param_0];
	ld.param.u64 	%rd4, [_Z18utilizePartialSumsPfS_ifS_S__param_1];
	ld.param.u32 	%r16, [_Z18utilizePartialSumsPfS_ifS_S__param_2];
	ld.param.f32 	%f10, [_Z18utilizePartialSumsPfS_ifS_S__param_3];
	ld.param.u64 	%rd5, [_Z18utilizePartialSumsPfS_ifS_S__param_4];
	ld.param.u64 	%rd6, [_Z18utilizePartialSumsPfS_ifS_S__param_5];
	mov.u32 	%r28, %ntid.x;
	shl.b32 	%r2, %r28, 3;
	mov.u32 	%r3, %tid.x;
	mov.u32 	%r17, %ctaid.x;
	mad.lo.s32 	%r27, %r17, %r28, %r3;
	setp.ge.u32 	%p1, %r27, %r16;
	mov.f32 	%f38, 0f00000000;
	mov.f32 	%f39, %f38;
	mov.f32 	%f40, %f38;
	@%p1 bra 	$L__BB4_3;
	mov.u32 	%r18, %nctaid.x;
	mul.lo.s32 	%r5, %r28, %r18;
	add.s32 	%r6, %r16, -1;
	cvta.to.global.u64 	%rd1, %rd3;
	cvta.to.global.u64 	%rd2, %rd4;
	mov.f32 	%f40, 0f00000000;
	mov.f32 	%f39, %f40;
	mov.f32 	%f38, %f40;
$L__BB4_2:
	mul.wide.u32 	%rd7, %r27, 4;
	add.s64 	%rd8, %rd1, %rd7;
	ld.global.f32 	%f13, [%rd8];
	add.f32 	%f38, %f38, %f13;
	add.s64 	%rd9, %rd2, %rd7;
	ld.global.f32 	%f14, [%rd9];
	add.f32 	%f39, %f39, %f14;
	add.s32 	%r27, %r27, %r5;
	setp.eq.s32 	%p2, %r27, %r6;
	selp.f32 	%f15, %f10, 0f3F800000, %p2;
	add.f32 	%f40, %f40, %f15;
	setp.lt.u32 	%p3, %r27, %r16;
	@%p3 bra 	$L__BB4_2;
$L__BB4_3:
	mov.u32 	%r19, sbuff;
	add.s32 	%r9, %r19, %r2;
	shl.b32 	%r20, %r3, 2;
	add.s32 	%r10, %r9, %r20;
	st.shared.f32 	[%r10], %f40;
	div.rn.f32 	%f16, %f38, %f40;
	add.s32 	%r11, %r19, %r20;
	st.shared.f32 	[%r11], %f16;
	div.rn.f32 	%f17, %f39, %f40;
	shl.b32 	%r12, %r28, 2;
	add.s32 	%r13, %r11, %r12;
	st.shared.f32 	[%r13], %f17;
	bar.sync 	0;
	setp.lt.u32 	%p4, %r28, 2;
	@%p4 bra 	$L__BB4_7;
$L__BB4_4:
	shr.u32 	%r15, %r28, 1;
	setp.ge.u32 	%p5, %r3, %r15;
	@%p5 bra 	$L__BB4_6;
	ld.shared.f32 	%f18, [%r11];
	ld.shared.f32 	%f19, [%r10];
	shl.b32 	%r21, %r15, 2;
	add.s32 	%r22, %r11, %r21;
	ld.shared.f32 	%f20, [%r22];
	add.s32 	%r23, %r22, %r2;
	ld.shared.f32 	%f21, [%r23];
	mul.f32 	%f22, %f20, %f21;
	fma.rn.f32 	%f23, %f18, %f19, %f22;
	add.f32 	%f24, %f21, %f19;
	div.rn.f32 	%f25, %f23, %f24;
	st.shared.f32 	[%r11], %f25;
	ld.shared.f32 	%f26, [%r13];
	add.s32 	%r24, %r22, %r12;
	ld.shared.f32 	%f27, [%r24];
	mul.f32 	%f28, %f27, %f21;
	fma.rn.f32 	%f29, %f19, %f26, %f28;
	div.rn.f32 	%f30, %f29, %f24;
	st.shared.f32 	[%r13], %f30;
	st.shared.f32 	[%r10], %f24;
$L__BB4_6:
	bar.sync 	0;
	setp.gt.u32 	%p6, %r28, 3;
	mov.u32 	%r28, %r15;
	@%p6 bra 	$L__BB4_4;
$L__BB4_7:
	setp.ne.s32 	%p7, %r3, 0;
	@%p7 bra 	$L__BB4_9;
	ld.shared.f32 	%f31, [sbuff];
	cvta.to.global.u64 	%rd10, %rd5;
	atom.global.add.f32 	%f32, [%rd10], %f31;
	sub.s32 	%r26, %r9, %r12;
	ld.shared.f32 	%f33, [%r26];
	cvta.to.global.u64 	%rd11, %rd6;
	atom.global.add.f32 	%f34, [%rd11], %f33;
$L__BB4_9:
	bar.sync 	0;
	ret;

}
	// .globl	_Z18calcRowMeanAndDispPfiiS_S_
.visible .entry _Z18calcRowMeanAndDispPfiiS_S_(
	.param .u64 .ptr .align 1 _Z18calcRowMeanAndDispPfiiS_S__param_0,
	.param .u32 _Z18calcRowMeanAndDispPfiiS_S__param_1,
	.param .u32 _Z18calcRowMeanAndDispPfiiS_S__param_2,
	.param .u64 .ptr .align 1 _Z18calcRowMeanAndDispPfiiS_S__param_3,
	.param .u64 .ptr .align 1 _Z18calcRowMeanAndDispPfiiS_S__param_4
)
{
	.reg .pred 	%p<7>;
	.reg .b32 	%r<33>;
	.reg .b32 	%f<29>;
	.reg .b64 	%rd<15>;

	ld.param.u64 	%rd3, [_Z18calcRowMeanAndDispPfiiS_S__param_0];
	ld.param.u32 	%r16, [_Z18calcRowMeanAndDispPfiiS_S__param_2];
	ld.param.u64 	%rd4, [_Z18calcRowMeanAndDispPfiiS_S__param_3];
	ld.param.u64 	%rd5, [_Z18calcRowMeanAndDispPfiiS_S__param_4];
	mov.u32 	%r32, %ntid.x;
	shl.b32 	%r2, %r32, 3;
	mov.u32 	%r3, %ctaid.x;
	mov.u32 	%r4, %tid.x;
	setp.ge.u32 	%p1, %r4, %r16;
	@%p1 bra 	$L__BB5_10;
	mul.lo.s32 	%r18, %r16, %r3;
	cvt.u64.u32 	%rd1, %r18;
	cvta.to.global.u64 	%rd2, %rd3;
	mov.f32 	%f27, 0f00000000;
	mov.b32 	%r30, 0;
	mov.f32 	%f28, %f27;
	mov.u32 	%r31, %r4;
$L__BB5_2:
	cvt.u64.u32 	%rd6, %r31;
	add.s64 	%rd7, %rd6, %rd1;
	shl.b64 	%rd8, %rd7, 2;
	add.s64 	%rd9, %rd2, %rd8;
	ld.global.f32 	%f6, [%rd9];
	add.f32 	%f28, %f28, %f6;
	fma.rn.f32 	%f27, %f6, %f6, %f27;
	add.s32 	%r31, %r31, %r32;
	add.s32 	%r30, %r30, 1;
	setp.lt.u32 	%p2, %r31, %r16;
	@%p2 bra 	$L__BB5_2;
	mov.u32 	%r19, sbuff;
	add.s32 	%r9, %r19, %r2;
	shl.b32 	%r20, %r4, 2;
	add.s32 	%r10, %r9, %r20;
	st.shared.u32 	[%r10], %r30;
	cvt.rn.f32.u32 	%f7, %r30;
	div.rn.f32 	%f8, %f28, %f7;
	add.s32 	%r11, %r19, %r20;
	st.shared.f32 	[%r11], %f8;
	div.rn.f32 	%f9, %f27, %f7;
	shl.b32 	%r12, %r32, 2;
	add.s32 	%r13, %r11, %r12;
	st.shared.f32 	[%r13], %f9;
	bar.sync 	0;
	setp.lt.u32 	%p3, %r32, 2;
	@%p3 bra 	$L__BB5_7;
$L__BB5_4:
	shr.u32 	%r15, %r32, 1;
	setp.ge.u32 	%p4, %r4, %r15;
	@%p4 bra 	$L__BB5_6;
	ld.shared.f32 	%f10, [%r11];
	ld.shared.u32 	%r21, [%r10];
	cvt.rn.f32.s32 	%f11, %r21;
	shl.b32 	%r22, %r15, 2;
	add.s32 	%r23, %r11, %r22;
	ld.shared.f32 	%f12, [%r23];
	add.s32 	%r24, %r23, %r2;
	ld.shared.u32 	%r25, [%r24];
	cvt.rn.f32.s32 	%f13, %r25;
	mul.f32 	%f14, %f12, %f13;
	fma.rn.f32 	%f15, %f10, %f11, %f14;
	add.s32 	%r26, %r21, %r25;
	cvt.rn.f32.s32 	%f16, %r26;
	div.rn.f32 	%f17, %f15, %f16;
	st.shared.f32 	[%r11], %f17;
	ld.shared.f32 	%f18, [%r13];
	add.s32 	%r27, %r23, %r12;
	ld.shared.f32 	%f19, [%r27];
	mul.f32 	%f20, %f19, %f13;
	fma.rn.f32 	%f21, %f18, %f11, %f20;
	div.rn.f32 	%f22, %f21, %f16;
	st.shared.f32 	[%r13], %f22;
	st.shared.u32 	[%r10], %r26;
$L__BB5_6:
	bar.sync 	0;
	setp.gt.u32 	%p5, %r32, 3;
	mov.u32 	%r32, %r15;
	@%p5 bra 	$L__BB5_4;
$L__BB5_7:
	setp.ne.s32 	%p6, %r4, 0;
	@%p6 bra 	$L__BB5_9;
	ld.shared.f32 	%f23, [sbuff];
	cvta.to.global.u64 	%rd10, %rd4;
	mul.wide.u32 	%rd11, %r3, 4;
	add.s64 	%rd12, %rd10, %rd11;
	st.global.f32 	[%rd12], %f23;
	sub.s32 	%r29, %r9, %r12;
	ld.shared.f32 	%f24, [%r29];
	mul.f32 	%f25, %f23, %f23;
	sub.f32 	%f26, %f24, %f25;
	cvta.to.global.u64 	%rd13, %rd5;
	add.s64 	%rd14, %rd13, %rd11;
	st.global.f32 	[%rd14], %f26;
$L__BB5_9:
	bar.sync 	0;
$L__BB5_10:
	ret;

}
	// .globl	_Z26kernel_OneSM_Mean_and_DispPfS_iS_S_
.visible .entry _Z26kernel_OneSM_Mean_and_DispPfS_iS_S_(
	.param .u64 .ptr .align 1 _Z26kernel_OneSM_Mean_and_DispPfS_iS_S__param_0,
	.param .u64 .ptr .align 1 _Z26kernel_OneSM_Mean_and_DispPfS_iS_S__param_1,
	.param .u32 _Z26kernel_OneSM_Mean_and_DispPfS_iS_S__param_2,
	.param .u64 .ptr .align 1 _Z26kernel_OneSM_Mean_and_DispPfS_iS_S__param_3,
	.param .u64 .ptr .align 1 _Z26kernel_OneSM_Mean_and_DispPfS_iS_S__param_4
)
{
	.reg .pred 	%p<7>;
	.reg .b32 	%r<31>;
	.reg .b32 	%f<31>;
	.reg .b64 	%rd<12>;

	ld.param.u64 	%rd3, [_Z26kernel_OneSM_Mean_and_DispPfS_iS_S__param_0];
	ld.param.u64 	%rd4, [_Z26kernel_OneSM_Mean_and_DispPfS_iS_S__param_1];
	ld.param.u32 	%r15, [_Z26kernel_OneSM_Mean_and_DispPfS_iS_S__param_2];
	ld.param.u64 	%rd5, [_Z26kernel_OneSM_Mean_and_DispPfS_iS_S__param_3];
	ld.param.u64 	%rd6, [_Z26kernel_OneSM_Mean_and_DispPfS_iS_S__param_4];
	mov.u32 	%r30, %ntid.x;
	shl.b32 	%r2, %r30, 3;
	mov.u32 	%r3, %tid.x;
	setp.ge.u32 	%p1, %r3, %r15;
	@%p1 bra 	$L__BB6_10;
	cvta.to.global.u64 	%rd1, %rd3;
	cvta.to.global.u64 	%rd2, %rd4;
	mov.f32 	%f29, 0f00000000;
	mov.b32 	%r28, 0;
	mov.f32 	%f30, %f29;
	mov.u32 	%r29, %r3;
$L__BB6_2:
	mul.wide.u32 	%rd7, %r29, 4;
	add.s64 	%rd8, %rd1, %rd7;
	ld.global.f32 	%f6, [%rd8];
	add.f32 	%f30, %f30, %f6;
	add.s64 	%rd9, %rd2, %rd7;
	ld.global.f32 	%f7, [%rd9];
	fma.rn.f32 	%f8, %f6, %f6, %f7;
	add.f32 	%f29, %f29, %f8;
	add.s32 	%r29, %r29, %r30;
	add.s32 	%r28, %r28, 1;
	setp.lt.u32 	%p2, %r29, %r15;
	@%p2 bra 	$L__BB6_2;
	mov.u32 	%r17, sbuff;
	add.s32 	%r8, %r17, %r2;
	shl.b32 	%r18, %r3, 2;
	add.s32 	%r9, %r8, %r18;
	st.shared.u32 	[%r9], %r28;
	cvt.rn.f32.u32 	%f9, %r28;
	div.rn.f32 	%f10, %f30, %f9;
	add.s32 	%r10, %r17, %r18;
	st.shared.f32 	[%r10], %f10;
	div.rn.f32 	%f11, %f29, %f9;
	shl.b32 	%r11, %r30, 2;
	add.s32 	%r12, %r10, %r11;
	st.shared.f32 	[%r12], %f11;
	bar.sync 	0;
	setp.lt.u32 	%p3, %r30, 2;
	@%p3 bra 	$L__BB6_7;
$L__BB6_4:
	shr.u32 	%r14, %r30, 1;
	setp.ge.u32 	%p4, %r3, %r14;
	@%p4 bra 	$L__BB6_6;
	ld.shared.f32 	%f12, [%r10];
	ld.shared.u32 	%r19, [%r9];
	cvt.rn.f32.s32 	%f13, %r19;
	shl.b32 	%r20, %r14, 2;
	add.s32 	%r21, %r10, %r20;
	ld.shared.f32 	%f14, [%r21];
	add.s32 	%r22, %r21, %r2;
	ld.shared.u32 	%r23, [%r22];
	cvt.rn.f32.s32 	%f15, %r23;
	mul.f32 	%f16, %f14, %f15;
	fma.rn.f32 	%f17, %f12, %f13, %f16;
	add.s32 	%r24, %r19, %r23;
	cvt.rn.f32.s32 	%f18, %r24;
	div.rn.f32 	%f19, %f17, %f18;
	st.shared.f32 	[%r10], %f19;
	ld.shared.f32 	%f20, [%r12];
	add.s32 	%r25, %r21, %r11;
	ld.shared.f32 	%f21, [%r25];
	mul.f32 	%f22, %f21, %f15;
	fma.rn.f32 	%f23, %f20, %f13, %f22;
	div.rn.f32 	%f24, %f23, %f18;
	st.shared.f32 	[%r12], %f24;
	st.shared.u32 	[%r9], %r24;
$L__BB6_6:
	bar.sync 	0;
	setp.gt.u32 	%p5, %r30, 3;
	mov.u32 	%r30, %r14;
	@%p5 bra 	$L__BB6_4;
$L__BB6_7:
	setp.ne.s32 	%p6, %r3, 0;
	@%p6 bra 	$L__BB6_9;
	ld.shared.f32 	%f25, [sbuff];
	cvta.to.global.u64 	%rd10, %rd5;
	st.global.f32 	[%rd10], %f25;
	sub.s32 	%r27, %r8, %r11;
	ld.shared.f32 	%f26, [%r27];
	mul.f32 	%f27, %f25, %f25;
	sub.f32 	%f28, %f26, %f27;
	cvta.to.global.u64 	%rd11, %rd6;
	st.global.f32 	[%rd11], %f28;
$L__BB6_9:
	bar.sync 	0;
$L__BB6_10:
	ret;

}
	// .globl	_Z17meanAndDispersionPfiiS_
.visible .entry _Z17meanAndDispersionPfiiS_(
	.param .u64 .ptr .align 1 _Z17meanAndDispersionPfiiS__param_0,
	.param .u32 _Z17meanAndDispersionPfiiS__param_1,
	.param .u32 _Z17meanAndDispersionPfiiS__param_2,
	.param .u64 .ptr .align 1 _Z17meanAndDispersionPfiiS__param_3
)
{
	.reg .pred 	%p<29>;
	.reg .b32 	%r<84>;
	.reg .b32 	%f<227>;
	.reg .b64 	%rd<43>;

	ld.param.u64 	%rd16, [_Z17meanAndDispersionPfiiS__param_0];
	ld.param.u32 	%r50, [_Z17meanAndDispersionPfiiS__param_1];
	ld.param.u32 	%r51, [_Z17meanAndDispersionPfiiS__param_2];
	ld.param.u64 	%rd17, [_Z17meanAndDispersionPfiiS__param_3];
	cvta.to.global.u64 	%rd1, %rd16;
	cvta.to.global.u64 	%rd2, %rd17;
	mov.u32 	%r1, %tid.x;
	mov.u32 	%r2, %ctaid.x;
	mov.u32 	%r73, %ntid.x;
	mad.lo.s32 	%r4, %r2, %r73, %r1;
	mov.u32 	%r5, %nctaid.x;
	mul.lo.s32 	%r6, %r73, %r5;
	mul.lo.s32 	%r7, %r51, %r50;
	setp.ge.s32 	%p1, %r4, %r7;
	mov.f32 	%f208, 0f00000000;
	@%p1 bra 	$L__BB7_7;
	add.s32 	%r52, %r4, %r6;
	max.s32 	%r53, %r7, %r52;
	setp.lt.s32 	%p2, %r52, %r7;
	selp.u32 	%r54, 1, 0, %p2;
	add.s32 	%r55, %r52, %r54;
	sub.s32 	%r56, %r53, %r55;
	div.u32 	%r57, %r56, %r6;
	add.s32 	%r8, %r57, %r54;
	and.b32  	%r58, %r8, 3;
	setp.eq.s32 	%p3, %r58, 3;
	mov.f32 	%f208, 0f00000000;
	mov.u32 	%r71, %r4;
	@%p3 bra 	$L__BB7_4;
	add.s32 	%r59, %r8, 1;
	and.b32  	%r60, %r59, 3;
	neg.s32 	%r69, %r60;
	mov.f32 	%f208, 0f00000000;
	mov.u32 	%r71, %r4;
$L__BB7_3:
	.pragma "nounroll";
	mul.wide.s32 	%rd18, %r71, 4;
	add.s64 	%rd19, %rd1, %rd18;
	ld.global.f32 	%f39, [%rd19];
	add.f32 	%f208, %f208, %f39;
	add.s32 	%r71, %r71, %r6;
	add.s32 	%r69, %r69, 1;
	setp.ne.s32 	%p4, %r69, 0;
	@%p4 bra 	$L__BB7_3;
$L__BB7_4:
	setp.lt.u32 	%p5, %r8, 3;
	@%p5 bra 	$L__BB7_7;
	mul.wide.s32 	%rd22, %r6, 4;
	shl.b32 	%r61, %r6, 2;
$L__BB7_6:
	mul.wide.s32 	%rd20, %r71, 4;
	add.s64 	%rd21, %rd1, %rd20;
	ld.global.f32 	%f40, [%rd21];
	add.f32 	%f41, %f208, %f40;
	add.s64 	%rd23, %rd21, %rd22;
	ld.global.f32 	%f42, [%rd23];
	add.f32 	%f43, %f41, %f42;
	add.s64 	%rd24, %rd23, %rd22;
	ld.global.f32 	%f44, [%rd24];
	add.f32 	%f45, %f43, %f44;
	add.s64 	%rd25, %rd24, %rd22;
	ld.global.f32 	%f46, [%rd25];
	add.f32 	%f208, %f45, %f46;
	add.s32 	%r71, %r61, %r71;
	setp.lt.s32 	%p6, %r71, %r7;
	@%p6 bra 	$L__BB7_6;
$L__BB7_7:
	shl.b32 	%r62, %r1, 2;
	mov.u32 	%r63, blockSums;
	add.s32 	%r17, %r63, %r62;
	st.shared.f32 	[%r17], %f208;
	bar.sync 	0;
	setp.lt.u32 	%p7, %r73, 2;
	@%p7 bra 	$L__BB7_11;
$L__BB7_8:
	shr.u32 	%r19, %r73, 1;
	setp.ge.u32 	%p8, %r1, %r19;
	@%p8 bra 	$L__BB7_10;
	shl.b32 	%r64, %r19, 2;
	add.s32 	%r65, %r17, %r64;
	ld.shared.f32 	%f47, [%r65];
	ld.shared.f32 	%f48, [%r17];
	add.f32 	%f49, %f47, %f48;
	st.shared.f32 	[%r17], %f49;
$L__BB7_10:
	bar.sync 	0;
	setp.gt.u32 	%p9, %r73, 3;
	mov.u32 	%r73, %r19;
	@%p9 bra 	$L__BB7_8;
$L__BB7_11:
	setp.ne.s32 	%p10, %r1, 0;
	@%p10 bra 	$L__BB7_13;
	ld.shared.f32 	%f50, [blockSums];
	cvt.rn.f32.s32 	%f51, %r51;
	div.rn.f32 	%f52, %f50, %f51;
	mul.wide.u32 	%rd26, %r2, 4;
	add.s64 	%rd27, %rd2, %rd26;
	st.global.f32 	[%rd27], %f52;
$L__BB7_13:
	setp.ne.s32 	%p11, %r4, 0;
	@%p11 bra 	$L__BB7_40;
	and.b32  	%r20, %r5, 15;
	setp.lt.u32 	%p12, %r5, 16;
	mov.f32 	%f217, 0f00000000;
	mov.b32 	%r76, 0;
	@%p12 bra 	$L__BB7_17;
	and.b32  	%r76, %r5, 2147483632;
	and.b32  	%r67, %r5, -16;
	neg.s32 	%r74, %r67;
	add.s64 	%rd39, %rd2, 32;
	mov.f32 	%f217, 0f00000000;
$L__BB7_16:
	.pragma "nounroll";
	ld.global.f32 	%f56, [%rd39+-32];
	add.f32 	%f57, %f217, %f56;
	ld.global.f32 	%f58, [%rd39+-28];
	add.f32 	%f59, %f57, %f58;
	ld.global.f32 	%f60, [%rd39+-24];
	add.f32 	%f61, %f59, %f60;
	ld.global.f32 	%f62, [%rd39+-20];
	add.f32 	%f63, %f61, %f62;
	ld.global.f32 	%f64, [%rd39+-16];
	add.f32 	%f65, %f63, %f64;
	ld.global.f32 	%f66, [%rd39+-12];
	add.f32 	%f67, %f65, %f66;
	ld.global.f32 	%f68, [%rd39+-8];
	add.f32 	%f69, %f67, %f68;
	ld.global.f32 	%f70, [%rd39+-4];
	add.f32 	%f71, %f69, %f70;
	ld.global.f32 	%f72, [%rd39];
	add.f32 	%f73, %f71, %f72;
	ld.global.f32 	%f74, [%rd39+4];
	add.f32 	%f75, %f73, %f74;
	ld.global.f32 	%f76, [%rd39+8];
	add.f32 	%f77, %f75, %f76;
	ld.global.f32 	%f78, [%rd39+12];
	add.f32 	%f79, %f77, %f78;
	ld.global.f32 	%f80, [%rd39+16];
	add.f32 	%f81, %f79, %f80;
	ld.global.f32 	%f82, [%rd39+20];
	add.f32 	%f83, %f81, %f82;
	ld.global.f32 	%f84, [%rd39+24];
	add.f32 	%f85, %f83, %f84;
	ld.global.f32 	%f86, [%rd39+28];
	add.f32 	%f217, %f85, %f86;
	add.s32 	%r74, %r74, 16;
	add.s64 	%rd39, %rd39, 64;
	setp.ne.s32 	%p13, %r74, 0;
	@%p13 bra 	$L__BB7_16;
$L__BB7_17:
	setp.eq.s32 	%p14, %r20, 0;
	@%p14 bra 	$L__BB7_26;
	and.b32  	%r26, %r5, 7;
	setp.lt.u32 	%p15, %r20, 8;
	@%p15 bra 	$L__BB7_20;
	mul.wide.u32 	%rd28, %r76, 4;
	add.s64 	%rd29, %rd2, %rd28;
	ld.global.f32 	%f88, [%rd29];
	add.f32 	%f89, %f217, %f88;
	ld.global.f32 	%f90, [%rd29+4];
	add.f32 	%f91, %f89, %f90;
	ld.global.f32 	%f92, [%rd29+8];
	add.f32 	%f93, %f91, %f92;
	ld.global.f32 	%f94, [%rd29+12];
	add.f32 	%f95, %f93, %f94;
	ld.global.f32 	%f96, [%rd29+16];
	add.f32 	%f97, %f95, %f96;
	ld.global.f32 	%f98, [%rd29+20];
	add.f32 	%f99, %f97, %f98;
	ld.global.f32 	%f100, [%rd29+24];
	add.f32 	%f101, %f99, %f100;
	ld.global.f32 	%f102, [%rd29+28];
	add.f32 	%f217, %f101, %f102;
	add.s32 	%r76, %r76, 8;
$L__BB7_20:
	setp.eq.s32 	%p16, %r26, 0;
	@%p16 bra 	$L__BB7_26;
	and.b32  	%r29, %r5, 3;
	setp.lt.u32 	%p17, %r26, 4;
	@%p17 bra 	$L__BB7_23;
	mul.wide.u32 	%rd30, %r76, 4;
	add.s64 	%rd31, %rd2, %rd30;
	ld.global.f32 	%f104, [%rd31];
	add.f32 	%f105, %f217, %f104;
	ld.global.f32 	%f106, [%rd31+4];
	add.f32 	%f107, %f105, %f106;
	ld.global.f32 	%f108, [%rd31+8];
	add.f32 	%f109, %f107, %f108;
	ld.global.f32 	%f110, [%rd31+12];
	add.f32 	%f217, %f109, %f110;
	add.s32 	%r76, %r76, 4;
$L__BB7_23:
	setp.eq.s32 	%p18, %r29, 0;
	@%p18 bra 	$L__BB7_26;
	mul.wide.u32 	%rd32, %r76, 4;
	add.s64 	%rd40, %rd2, %rd32;
	neg.s32 	%r78, %r29;
$L__BB7_25:
	.pragma "nounroll";
	ld.global.f32 	%f111, [%rd40];
	add.f32 	%f217, %f217, %f111;
	add.s64 	%rd40, %rd40, 4;
	add.s32 	%r78, %r78, 1;
	setp.ne.s32 	%p19, %r78, 0;
	@%p19 bra 	$L__BB7_25;
$L__BB7_26:
	cvt.rn.f32.s32 	%f113, %r50;
	div.rn.f32 	%f21, %f217, %f113;
	mul.wide.u32 	%rd33, %r5, 4;
	add.s64 	%rd9, %rd2, %rd33;
	st.global.f32 	[%rd9], %f21;
	setp.lt.s32 	%p20, %r7, 1;
	mov.f32 	%f226, 0f00000000;
	@%p20 bra 	$L__BB7_39;
	and.b32  	%r35, %r7, 15;
	setp.lt.u32 	%p21, %r7, 16;
	mov.f32 	%f226, 0f00000000;
	mov.b32 	%r81, 0;
	@%p21 bra 	$L__BB7_30;
	and.b32  	%r81, %r7, 2147483632;
	neg.s32 	%r79, %r81;
	add.s64 	%rd41, %rd1, 32;
	mov.f32 	%f226, 0f00000000;
$L__BB7_29:
	.pragma "nounroll";
	ld.global.f32 	%f117, [%rd41+-32];
	sub.f32 	%f118, %f117, %f21;
	fma.rn.f32 	%f119, %f118, %f118, %f226;
	ld.global.f32 	%f120, [%rd41+-28];
	sub.f32 	%f121, %f120, %f21;
	fma.rn.f32 	%f122, %f121, %f121, %f119;
	ld.global.f32 	%f123, [%rd41+-24];
	sub.f32 	%f124, %f123, %f21;
	fma.rn.f32 	%f125, %f124, %f124, %f122;
	ld.global.f32 	%f126, [%rd41+-20];
	sub.f32 	%f127, %f126, %f21;
	fma.rn.f32 	%f128, %f127, %f127, %f125;
	ld.global.f32 	%f129, [%rd41+-16];
	sub.f32 	%f130, %f129, %f21;
	fma.rn.f32 	%f131, %f130, %f130, %f128;
	ld.global.f32 	%f132, [%rd41+-12];
	sub.f32 	%f133, %f132, %f21;
	fma.rn.f32 	%f134, %f133, %f133, %f131;
	ld.global.f32 	%f135, [%rd41+-8];
	sub.f32 	%f136, %f135, %f21;
	fma.rn.f32 	%f137, %f136, %f136, %f134;
	ld.global.f32 	%f138, [%rd41+-4];
	sub.f32 	%f139, %f138, %f21;
	fma.rn.f32 	%f140, %f139, %f139, %f137;
	ld.global.f32 	%f141, [%rd41];
	sub.f32 	%f142, %f141, %f21;
	fma.rn.f32 	%f143, %f142, %f142, %f140;
	ld.global.f32 	%f144, [%rd41+4];
	sub.f32 	%f145, %f144, %f21;
	fma.rn.f32 	%f146, %f145, %f145, %f143;
	ld.global.f32 	%f147, [%rd41+8];
	sub.f32 	%f148, %f147, %f21;
	fma.rn.f32 	%f149, %f148, %f148, %f146;
	ld.global.f32 	%f150, [%rd41+12];
	sub.f32 	%f151, %f150, %f21;
	fma.rn.f32 	%f152, %f151, %f151, %f149;
	ld.global.f32 	%f153, [%rd41+16];
	sub.f32 	%f154, %f153, %f21;
	fma.rn.f32 	%f155, %f154, %f154, %f152;
	ld.global.f32 	%f156, [%rd41+20];
	sub.f32 	%f157, %f156, %f21;
	fma.rn.f32 	%f158, %f157, %f157, %f155;
	ld.global.f32 	%f159, [%rd41+24];
	sub.f32 	%f160, %f159, %f21;
	fma.rn.f32 	%f161, %f160, %f160, %f158;
	ld.global.f32 	%f162, [%rd41+28];
	sub.f32 	%f163, %f162, %f21;
	fma.rn.f32 	%f226, %f163, %f163, %f161;
	add.s32 	%r79, %r79, 16;
	add.s64 	%rd41, %rd41, 64;
	setp.ne.s32 	%p22, %r79, 0;
	@%p22 bra 	$L__BB7_29;
$L__BB7_30:
	setp.eq.s32 	%p23, %r35, 0;
	@%p23 bra 	$L__BB7_39;
	and.b32  	%r41, %r7, 7;
	setp.lt.u32 	%p24, %r35, 8;
	@%p24 bra 	$L__BB7_33;
	mul.wide.u32 	%rd34, %r81, 4;
	add.s64 	%rd35, %rd1, %rd34;
	ld.global.f32 	%f165, [%rd35];
	sub.f32 	%f166, %f165, %f21;
	fma.rn.f32 	%f167, %f166, %f166, %f226;
	ld.global.f32 	%f168, [%rd35+4];
	sub.f32 	%f169, %f168, %f21;
	fma.rn.f32 	%f170, %f169, %f169, %f167;
	ld.global.f32 	%f171, [%rd35+8];
	sub.f32 	%f172, %f171, %f21;
	fma.rn.f32 	%f173, %f172, %f172, %f170;
	ld.global.f32 	%f174, [%rd35+12];
	sub.f32 	%f175, %f174, %f21;
	fma.rn.f32 	%f176, %f175, %f175, %f173;
	ld.global.f32 	%f177, [%rd35+16];
	sub.f32 	%f178, %f177, %f21;
	fma.rn.f32 	%f179, %f178, %f178, %f176;
	ld.global.f32 	%f180, [%rd35+20];
	sub.f32 	%f181, %f180, %f21;
	fma.rn.f32 	%f182, %f181, %f181, %f179;
	ld.global.f32 	%f183, [%rd35+24];
	sub.f32 	%f184, %f183, %f21;
	fma.rn.f32 	%f185, %f184, %f184, %f182;
	ld.global.f32 	%f186, [%rd35+28];
	sub.f32 	%f187, %f186, %f21;
	fma.rn.f32 	%f226, %f187, %f187, %f185;
	add.s32 	%r81, %r81, 8;
$L__BB7_33:
	setp.eq.s32 	%p25, %r41, 0;
	@%p25 bra 	$L__BB7_39;
	and.b32  	%r44, %r7, 3;
	setp.lt.u32 	%p26, %r41, 4;
	@%p26 bra 	$L__BB7_36;
	mul.wide.u32 	%rd36, %r81, 4;
	add.s64 	%rd37, %rd1, %rd36;
	ld.global.f32 	%f189, [%rd37];
	sub.f32 	%f190, %f189, %f21;
	fma.rn.f32 	%f191, %f190, %f190, %f226;
	ld.global.f32 	%f192, [%rd37+4];
	sub.f32 	%f193, %f192, %f21;
	fma.rn.f32 	%f194, %f193, %f193, %f191;
	ld.global.f32 	%f195, [%rd37+8];
	sub.f32 	%f196, %f195, %f21;
	fma.rn.f32 	%f197, %f196, %f196, %f194;
	ld.global.f32 	%f198, [%rd37+12];
	sub.f32 	%f199, %f198, %f21;
	fma.rn.f32 	%f226, %f199, %f199, %f197;
	add.s32 	%r81, %r81, 4;
$L__BB7_36:
	setp.eq.s32 	%p27, %r44, 0;
	@%p27 bra 	$L__BB7_39;
	mul.wide.u32 	%rd38, %r81, 4;
	add.s64 	%rd42, %rd1, %rd38;
	neg.s32 	%r83, %r44;
$L__BB7_38:
	.pragma "nounroll";
	ld.global.f32 	%f200, [%rd42];
	sub.f32 	%f201, %f200, %f21;
	fma.rn.f32 	%f226, %f201, %f201, %f226;
	add.s64 	%rd42, %rd42, 4;
	add.s32 	%r83, %r83, 1;
	setp.ne.s32 	%p28, %r83, 0;
	@%p28 bra 	$L__BB7_38;
$L__BB7_39:
	cvt.rn.f32.s32 	%f202, %r7;
	div.rn.f32 	%f203, %f226, %f202;
	st.global.f32 	[%rd9+4], %f203;
$L__BB7_40:
	ret;

}


// ===== COMPILED SASS (sm_100) =====

	.target	sm_100

	.elftype	@"ET_EXEC"


//--------------------- .note.nv.tkinfo           --------------------------
	.section	.note.nv.tkinfo,"",@"SHT_NOTE"
	.sectionflags	@"SHF_NOTE_NV_TKINFO"
	.tkinfo
        /*0018*/ 	.word	0x00000002
        /*0030*/ 	.string	""
        /*0030*/ 	.string	"ptxas"
        /*0030*/ 	.string	"Cuda compilation tools, release 13.0, V13.0.88"
        /*0030*/ 	.string	"Build cuda_13.0.r13.0/compiler.36424714_0"
        /*0030*/ 	.string	"-arch sm_100 -m 64 "



//--------------------- .note.nv.cuinfo           --------------------------
	.section	.note.nv.cuinfo,"",@"SHT_NOTE"
	.sectionflags	@"SHF_NOTE_NV_CUINFO"
        /*0018*/ 	.short	0x0002
        /*001a*/ 	.short	0x0064
        /*001c*/ 	.short	0x0082
	.zero		2


//--------------------- .nv.info                  --------------------------
	.section	.nv.info,"",@"SHT_CUDA_INFO"
	.align	4


	//----- nvinfo : EIATTR_REGCOUNT
	.align		4
        /*0000*/ 	.byte	0x04, 0x2f
        /*0002*/ 	.short	(.L_1 - .L_0)
	.align		4
.L_0:
        /*0004*/ 	.word	index@(_Z24calculateMeanAndVariancePfS_S_j)
        /*0008*/ 	.word	0x00000012


	//----- nvinfo : EIATTR_FRAME_SIZE
	.align		4
.L_1:
        /*000c*/ 	.byte	0x04, 0x11
        /*000e*/ 	.short	(.L_3 - .L_2)
	.align		4
.L_2:
        /*0010*/ 	.word	index@($__internal_6_$__cuda_sm3x_div_rn_noftz_f32_slowpath)
        /*0014*/ 	.word	0x00000000


	//----- nvinfo : EIATTR_FRAME_SIZE
	.align		4
.L_3:
        /*0018*/ 	.byte	0x04, 0x11
        /*001a*/ 	.short	(.L_5 - .L_4)
	.align		4
.L_4:
        /*001c*/ 	.word	index@(_Z24calculateMeanAndVariancePfS_S_j)
        /*0020*/ 	.word	0x00000000


	//----- nvinfo : EIATTR_REGCOUNT
	.align		4
.L_5:
        /*0024*/ 	.byte	0x04, 0x2f
        /*0026*/ 	.short	(.L_7 - .L_6)
	.align		4
.L_6:
        /*0028*/ 	.word	index@(_Z25calculateMeanAndVariance_PfS_S_j)
        /*002c*/ 	.word	0x0000000e


	//----- nvinfo : EIATTR_FRAME_SIZE
	.align		4
.L_7:
        /*0030*/ 	.byte	0x04, 0x11
        /*0032*/ 	.short	(.L_9 - .L_8)
	.align		4
.L_8:
        /*0034*/ 	.word	index@(_Z25calculateMeanAndVariance_PfS_S_j)
        /*0038*/ 	.word	0x00000000


	//----- nvinfo : EIATTR_REGCOUNT
	.align		4
.L_9:
        /*003c*/ 	.byte	0x04, 0x2f
        /*003e*/ 	.short	(.L_11 - .L_10)
	.align		4
.L_10:
        /*0040*/ 	.word	index@(_Z26calculateMeanAndVariance__PfS_S_j)
        /*0044*/ 	.word	0x0000001c


	//----- nvinfo : EIATTR_FRAME_SIZE
	.align		4
.L_11:
        /*0048*/ 	.byte	0x04, 0x11
        /*004a*/ 	.short	(.L_13 - .L_12)
	.align		4
.L_12:
        /*004c*/ 	.word	index@($__internal_5_$__cuda_sm3x_div_rn_noftz_f32_slowpath)
        /*0050*/ 	.word	0x00000000


	//----- nvinfo : EIATTR_FRAME_SIZE
	.align		4
.L_13:
        /*0054*/ 	.byte	0x04, 0x11
        /*0056*/ 	.short	(.L_15 - .L_14)
	.align		4
.L_14:
        /*0058*/ 	.word	index@(_Z26calculateMeanAndVariance__PfS_S_j)
        /*005c*/ 	.word	0x00000000


	//----- nvinfo : EIATTR_REGCOUNT
	.align		4
.L_15:
        /*0060*/ 	.byte	0x04, 0x2f
        /*0062*/ 	.short	(.L_17 - .L_16)
	.align		4
.L_16:
        /*0064*/ 	.word	index@(_Z15calcPartialSumsPfS_S_i)
        /*0068*/ 	.word	0x00000013


	//----- nvinfo : EIATTR_FRAME_SIZE
	.align		4
.L_17:
        /*006c*/ 	.byte	0x04, 0x11
        /*006e*/ 	.short	(.L_19 - .L_18)
	.align		4
.L_18:
        /*0070*/ 	.word	index@($__internal_4_$__cuda_sm3x_div_rn_noftz_f32_slowpath)
        /*0074*/ 	.word	0x00000000


	//----- nvinfo : EIATTR_FRAME_SIZE
	.align		4
.L_19:
        /*0078*/ 	.byte	0x04, 0x11
        /*007a*/ 	.short	(.L_21 - .L_20)
	.align		4
.L_20:
        /*007c*/ 	.word	index@(_Z15calcPartialSumsPfS_S_i)
        /*0080*/ 	.word	0x00000000


	//----- nvinfo : EIATTR_REGCOUNT
	.align		4
.L_21:
        /*0084*/ 	.byte	0x04, 0x2f
        /*0086*/ 	.short	(.L_23 - .L_22)
	.align		4
.L_22:
        /*0088*/ 	.word	index@(_Z18utilizePartialSumsPfS_ifS_S_)
        /*008c*/ 	.word	0x0000001c


	//----- nvinfo : EIATTR_FRAME_SIZE
	.align		4
.L_23:
        /*0090*/ 	.byte	0x04, 0x11
        /*0092*/ 	.short	(.L_25 - .L_24)
	.align		4
.L_24:
        /*0094*/ 	.word	index@($__internal_3_$__cuda_sm3x_div_rn_noftz_f32_slowpath)
        /*0098*/ 	.word	0x00000000


	//----- nvinfo : EIATTR_FRAME_SIZE
	.align		4
.L_25:
        /*009c*/ 	.byte	0x04, 0x11
        /*009e*/ 	.short	(.L_27 - .L_26)
	.align		4
.L_26:
        /*00a0*/ 	.word	index@(_Z18utilizePartialSumsPfS_ifS_S_)
        /*00a4*/ 	.word	0x00000000


	//----- nvinfo : EIATTR_REGCOUNT
	.align		4
.L_27:
        /*00a8*/ 	.byte	0x04, 0x2f
        /*00aa*/ 	.short	(.L_29 - .L_28)
	.align		4
.L_28:
        /*00ac*/ 	.word	index@(_Z18calcRowMeanAndDispPfiiS_S_)
        /*00b0*/ 	.word	0x0000001d


	//----- nvinfo : EIATTR_FRAME_SIZE
	.align		4
.L_29:
        /*00b4*/ 	.byte	0x04, 0x11
        /*00b6*/ 	.short	(.L_31 - .L_30)
	.align		4
.L_30:
        /*00b8*/ 	.word	index@($__internal_2_$__cuda_sm3x_div_rn_noftz_f32_slowpath)
        /*00bc*/ 	.word	0x00000000


	//----- nvinfo : EIATTR_FRAME_SIZE
	.align		4
.L_31:
        /*00c0*/ 	.byte	0x04, 0x11
        /*00c2*/ 	.short	(.L_33 - .L_32)
	.align		4
.L_32:
        /*00c4*/ 	.word	index@(_Z18calcRowMeanAndDispPfiiS_S_)
        /*00c8*/ 	.word	0x00000000


	//----- nvinfo : EIATTR_REGCOUNT
	.align		4
.L_33:
        /*00cc*/ 	.byte	0x04, 0x2f
        /*00ce*/ 	.short	(.L_35 - .L_34)
	.align		4
.L_34:
        /*00d0*/ 	.word	index@(_Z26kernel_OneSM_Mean_and_DispPfS_iS_S_)
        /*00d4*/ 	.word	0x0000001c


	//----- nvinfo : EIATTR_FRAME_SIZE
	.align		4
.L_35:
        /*00d8*/ 	.byte	0x04, 0x11
        /*00da*/ 	.short	(.L_37 - .L_36)
	.align		4
.L_36:
        /*00dc*/ 	.word	index@($__internal_1_$__cuda_sm3x_div_rn_noftz_f32_slowpath)
        /*00e0*/ 	.word	0x00000000


	//----- nvinfo : EIATTR_FRAME_SIZE
	.align		4
.L_37:
        /*00e4*/ 	.byte	0x04, 0x11
        /*00e6*/ 	.short	(.L_39 - .L_38)
	.align		4
.L_38:
        /*00e8*/ 	.word	index@(_Z26kernel_OneSM_Mean_and_DispPfS_iS_S_)
        /*00ec*/ 	.word	0x00000000


	//----- nvinfo : EIATTR_REGCOUNT
	.align		4
.L_39:
        /*00f0*/ 	.byte	0x04, 0x2f
        /*00f2*/ 	.short	(.L_41 - .L_40)
	.align		4
.L_40:
        /*00f4*/ 	.word	index@(_Z17meanAndDispersionPfiiS_)
        /*00f8*/ 	.word	0x0000001f


	//----- nvinfo : EIATTR_FRAME_SIZE
	.align		4
.L_41:
        /*00fc*/ 	.byte	0x04, 0x11
        /*00fe*/ 	.short	(.L_43 - .L_42)
	.align		4
.L_42:
        /*0100*/ 	.word	index@($__internal_0_$__cuda_sm3x_div_rn_noftz_f32_slowpath)
        /*0104*/ 	.word	0x00000000


	//----- nvinfo : EIATTR_FRAME_SIZE
	.align		4
.L_43:
        /*0108*/ 	.byte	0x04, 0x11
        /*010a*/ 	.short	(.L_45 - .L_44)
	.align		4
.L_44:
        /*010c*/ 	.word	index@(_Z17meanAndDispersionPfiiS_)
        /*0110*/ 	.word	0x00000000


	//----- nvinfo : EIATTR_MIN_STACK_SIZE
	.align		4
.L_45:
        /*0114*/ 	.byte	0x04, 0x12
        /*0116*/ 	.short	(.L_47 - .L_46)
	.align		4
.L_46:
        /*0118*/ 	.word	index@(_Z17meanAndDispersionPfiiS_)
        /*011c*/ 	.word	0x00000000


	//----- nvinfo : EIATTR_MIN_STACK_SIZE
	.align		4
.L_47:
        /*0120*/ 	.byte	0x04, 0x12
        /*0122*/ 	.short	(.L_49 - .L_48)
	.align		4
.L_48:
        /*0124*/ 	.word	index@(_Z26kernel_OneSM_Mean_and_DispPfS_iS_S_)
        /*0128*/ 	.word	0x00000000


	//----- nvinfo : EIATTR_MIN_STACK_SIZE
	.align		4
.L_49:
        /*012c*/ 	.byte	0x04, 0x12
        /*012e*/ 	.short	(.L_51 - .L_50)
	.align		4
.L_50:
        /*0130*/ 	.word	index@(_Z18calcRowMeanAndDispPfiiS_S_)
        /*0134*/ 	.word	0x00000000


	//----- nvinfo : EIATTR_MIN_STACK_SIZE
	.align		4
.L_51:
        /*0138*/ 	.byte	0x04, 0x12
        /*013a*/ 	.short	(.L_53 - .L_52)
	.align		4
.L_52:
        /*013c*/ 	.word	index@(_Z18utilizePartialSumsPfS_ifS_S_)
        /*0140*/ 	.word	0x00000000


	//----- nvinfo : EIATTR_MIN_STACK_SIZE
	.align		4
.L_53:
        /*0144*/ 	.byte	0x04, 0x12
        /*0146*/ 	.short	(.L_55 - .L_54)
	.align		4
.L_54:
        /*0148*/ 	.word	index@(_Z15calcPartialSumsPfS_S_i)
        /*014c*/ 	.word	0x00000000


	//----- nvinfo : EIATTR_MIN_STACK_SIZE
	.align		4
.L_55:
        /*0150*/ 	.byte	0x04, 0x12
        /*0152*/ 	.short	(.L_57 - .L_56)
	.align		4
.L_56:
        /*0154*/ 	.word	index@(_Z26calculateMeanAndVariance__PfS_S_j)
        /*0158*/ 	.word	0x00000000


	//----- nvinfo : EIATTR_MIN_STACK_SIZE
	.align		4
.L_57:
        /*015c*/ 	.byte	0x04, 0x12
        /*015e*/ 	.short	(.L_59 - .L_58)
	.align		4
.L_58:
        /*0160*/ 	.word	index@(_Z25calculateMeanAndVariance_PfS_S_j)
        /*0164*/ 	.word	0x00000000


	//----- nvinfo : EIATTR_MIN_STACK_SIZE
	.align		4
.L_59:
        /*0168*/ 	.byte	0x04, 0x12
        /*016a*/ 	.short	(.L_61 - .L_60)
	.align		4
.L_60:
        /*016c*/ 	.word	index@(_Z24calculateMeanAndVariancePfS_S_j)
        /*0170*/ 	.word	0x00000000
.L_61:


//--------------------- .nv.compat                --------------------------
	.section	.nv.compat,"",@"SHT_CUDA_COMPAT_INFO"
	.align	4
        /*0000*/ 	.byte	0x02, 0x09, 0x00, 0x00, 0x02, 0x02, 0x01, 0x00, 0x02, 0x05, 0x05, 0x00, 0x03, 0x07, 0x01, 0x01
        /*0010*/ 	.byte	0x02, 0x03, 0x00, 0x00, 0x02, 0x06, 0x01, 0x00, 0x04, 0x0b, 0x08, 0x00, 0x01, 0x00, 0x00, 0x00
        /*0020*/ 	.byte	0x00, 0x00, 0x00, 0x00


//--------------------- .nv.info._Z17meanAndDispersionPfiiS_ --------------------------
	.section	.nv.info._Z17meanAndDispersionPfiiS_,"",@"SHT_CUDA_INFO"
	.sectionflags	@""
	.align	4


	//----- nvinfo : EIATTR_CUDA_API_VERSION
	.align		4
        /*0000*/ 	.byte	0x04, 0x37
        /*0002*/ 	.short	(.L_63 - .L_62)
.L_62:
        /*0004*/ 	.word	0x00000082


	//----- nvinfo : EIATTR_KPARAM_INFO
	.align		4
.L_63:
        /*0008*/ 	.byte	0x04, 0x17
        /*000a*/ 	.short	(.L_65 - .L_64)
.L_64:
        /*000c*/ 	.word	0x00000000
        /*0010*/ 	.short	0x0003
        /*0012*/ 	.short	0x0010
        /*0014*/ 	.byte	0x00, 0xf5, 0x21, 0x00


	//----- nvinfo : EIATTR_KPARAM_INFO
	.align		4
.L_65:
        /*0018*/ 	.byte	0x04, 0x17
        /*001a*/ 	.short	(.L_67 - .L_66)
.L_66:
        /*001c*/ 	.word	0x00000000
        /*0020*/ 	.short	0x0002
        /*0022*/ 	.short	0x000c
        /*0024*/ 	.byte	0x00, 0xf0, 0x11, 0x00


	//----- nvinfo : EIATTR_KPARAM_INFO
	.align		4
.L_67:
        /*0028*/ 	.byte	0x04, 0x17
        /*002a*/ 	.short	(.L_69 - .L_68)
.L_68:
        /*002c*/ 	.word	0x00000000
        /*0030*/ 	.short	0x0001
        /*0032*/ 	.short	0x0008
        /*0034*/ 	.byte	0x00, 0xf0, 0x11, 0x00


	//----- nvinfo : EIATTR_KPARAM_INFO
	.align		4
.L_69:
        /*0038*/ 	.byte	0x04, 0x17
        /*003a*/ 	.short	(.L_71 - .L_70)
.L_70:
        /*003c*/ 	.word	0x00000000
        /*0040*/ 	.short	0x0000
        /*0042*/ 	.short	0x0000
        /*0044*/ 	.byte	0x00, 0xf5, 0x21, 0x00


	//----- nvinfo : EIATTR_SPARSE_MMA_MASK
	.align		4
.L_71:
        /*0048*/ 	.byte	0x03, 0x50
        /*004a*/ 	.short	0x0000


	//----- nvinfo : EIATTR_MAXREG_COUNT
	.align		4
        /*004c*/ 	.byte	0x03, 0x1b
        /*004e*/ 	.short	0x00ff


	//----- nvinfo : EIATTR_NUM_BARRIERS
	.align		4
        /*0050*/ 	.byte	0x02, 0x4c
        /*0052*/ 	.byte	0x01
	.zero		1


	//----- nvinfo : EIATTR_MERCURY_ISA_VERSION
	.align		4
        /*0054*/ 	.byte	0x03, 0x5f
        /*0056*/ 	.short	0x0101


	//----- nvinfo : EIATTR_VRC_CTA_INIT_COUNT
	.align		4
        /*0058*/ 	.byte	0x02, 0x4a
	.zero		1
	.zero		1


	//----- nvinfo : EIATTR_EXIT_INSTR_OFFSETS
	.align		4
        /*005c*/ 	.byte	0x04, 0x1c
        /*005e*/ 	.short	(.L_73 - .L_72)


	//   ....[0]....
.L_72:
        /*0060*/ 	.word	0x000007a0


	//   ....[1]....
        /*0064*/ 	.word	0x000018b0


	//----- nvinfo : EIATTR_CRS_STACK_SIZE
	.align		4
.L_73:
        /*0068*/ 	.byte	0x04, 0x1e
        /*006a*/ 	.short	(.L_75 - .L_74)
.L_74:
        /*006c*/ 	.word	0x00000000


	//----- nvinfo : EIATTR_CBANK_PARAM_SIZE
	.align		4
.L_75:
        /*0070*/ 	.byte	0x03, 0x19
        /*0072*/ 	.short	0x0018


	//----- nvinfo : EIATTR_PARAM_CBANK
	.align		4
        /*0074*/ 	.byte	0x04, 0x0a
        /*0076*/ 	.short	(.L_77 - .L_76)
	.align		4
.L_76:
        /*0078*/ 	.word	index@(.nv.constant0._Z17meanAndDispersionPfiiS_)
        /*007c*/ 	.short	0x0380
        /*007e*/ 	.short	0x0018


	//----- nvinfo : EIATTR_SW_WAR
	.align		4
.L_77:
        /*0080*/ 	.byte	0x04, 0x36
        /*0082*/ 	.short	(.L_79 - .L_78)
.L_78:
        /*0084*/ 	.word	0x00000008
.L_79:


//--------------------- .nv.info._Z26kernel_OneSM_Mean_and_DispPfS_iS_S_ --------------------------
	.section	.nv.info._Z26kernel_OneSM_Mean_and_DispPfS_iS_S_,"",@"SHT_CUDA_INFO"
	.sectionflags	@""
	.align	4


	//----- nvinfo : EIATTR_CUDA_API_VERSION
	.align		4
        /*0000*/ 	.byte	0x04, 0x37
        /*0002*/ 	.short	(.L_81 - .L_80)
.L_80:
        /*0004*/ 	.word	0x00000082


	//----- nvinfo : EIATTR_KPARAM_INFO
	.align		4
.L_81:
        /*0008*/ 	.byte	0x04, 0x17
        /*000a*/ 	.short	(.L_83 - .L_82)
.L_82:
        /*000c*/ 	.word	0x00000000
        /*0010*/ 	.short	0x0004
        /*0012*/ 	.short	0x0020
        /*0014*/ 	.byte	0x00, 0xf5, 0x21, 0x00


	//----- nvinfo : EIATTR_KPARAM_INFO
	.align		4
.L_83:
        /*0018*/ 	.byte	0x04, 0x17
        /*001a*/ 	.short	(.L_85 - .L_84)
.L_84:
        /*001c*/ 	.word	0x00000000
        /*0020*/ 	.short	0x0003
        /*0022*/ 	.short	0x0018
        /*0024*/ 	.byte	0x00, 0xf5, 0x21, 0x00


	//----- nvinfo : EIATTR_KPARAM_INFO
	.align		4
.L_85:
        /*0028*/ 	.byte	0x04, 0x17
        /*002a*/ 	.short	(.L_87 - .L_86)
.L_86:
        /*002c*/ 	.word	0x00000000
        /*0030*/ 	.short	0x0002
        /*0032*/ 	.short	0x0010
        /*0034*/ 	.byte	0x00, 0xf0, 0x11, 0x00


	//----- nvinfo : EIATTR_KPARAM_INFO
	.align		4
.L_87:
        /*0038*/ 	.byte	0x04, 0x17
        /*003a*/ 	.short	(.L_89 - .L_88)
.L_88:
        /*003c*/ 	.word	0x00000000
        /*0040*/ 	.short	0x0001
        /*0042*/ 	.short	0x0008
        /*0044*/ 	.byte	0x00, 0xf5, 0x21, 0x00


	//----- nvinfo : EIATTR_KPARAM_INFO
	.align		4
.L_89:
        /*0048*/ 	.byte	0x04, 0x17
        /*004a*/ 	.short	(.L_91 - .L_90)
.L_90:
        /*004c*/ 	.word	0x00000000
        /*0050*/ 	.short	0x0000
        /*0052*/ 	.short	0x0000
        /*0054*/ 	.byte	0x00, 0xf5, 0x21, 0x00


	//----- nvinfo : EIATTR_SPARSE_MMA_MASK
	.align		4
.L_91:
        /*0058*/ 	.byte	0x03, 0x50
        /*005a*/ 	.short	0x0000


	//----- nvinfo : EIATTR_MAXREG_COUNT
	.align		4
        /*005c*/ 	.byte	0x03, 0x1b
        /*005e*/ 	.short	0x00ff


	//----- nvinfo : EIATTR_NUM_BARRIERS
	.align		4
        /*0060*/ 	.byte	0x02, 0x4c
        /*0062*/ 	.byte	0x01
	.zero		1


	//----- nvinfo : EIATTR_MERCURY_ISA_VERSION
	.align		4
        /*0064*/ 	.byte	0x03, 0x5f
        /*0066*/ 	.short	0x0101


	//----- nvinfo : EIATTR_VRC_CTA_INIT_COUNT
	.align		4
        /*0068*/ 	.byte	0x02, 0x4a
	.zero		1
	.zero		1


	//----- nvinfo : EIATTR_EXIT_INSTR_OFFSETS
	.align		4
        /*006c*/ 	.byte	0x04, 0x1c
        /*006e*/ 	.short	(.L_93 - .L_92)


	//   ....[0]....
.L_92:
        /*0070*/ 	.word	0x00000050


	//   ....[1]....
        /*0074*/ 	.word	0x00000900


	//----- nvinfo : EIATTR_CRS_STACK_SIZE
	.align		4
.L_93:
        /*0078*/ 	.byte	0x04, 0x1e
        /*007a*/ 	.short	(.L_95 - .L_94)
.L_94:
        /*007c*/ 	.word	0x00000000


	//----- nvinfo : EIATTR_CBANK_PARAM_SIZE
	.align		4
.L_95:
        /*0080*/ 	.byte	0x03, 0x19
        /*0082*/ 	.short	0x0028


	//----- nvinfo : EIATTR_PARAM_CBANK
	.align		4
        /*0084*/ 	.byte	0x04, 0x0a
        /*0086*/ 	.short	(.L_97 - .L_96)
	.align		4
.L_96:
        /*0088*/ 	.word	index@(.nv.constant0._Z26kernel_OneSM_Mean_and_DispPfS_iS_S_)
        /*008c*/ 	.short	0x0380
        /*008e*/ 	.short	0x0028


	//----- nvinfo : EIATTR_SW_WAR
	.align		4
.L_97:
        /*0090*/ 	.byte	0x04, 0x36
        /*0092*/ 	.short	(.L_99 - .L_98)
.L_98:
        /*0094*/ 	.word	0x00000008
.L_99:


//--------------------- .nv.info._Z18calcRowMeanAndDispPfiiS_S_ --------------------------
	.section	.nv.info._Z18calcRowMeanAndDispPfiiS_S_,"",@"SHT_CUDA_INFO"
	.sectionflags	@""
	.align	4


	//----- nvinfo : EIATTR_CUDA_API_VERSION
	.align		4
        /*0000*/ 	.byte	0x04, 0x37
        /*0002*/ 	.short	(.L_101 - .L_100)
.L_100:
        /*0004*/ 	.word	0x00000082


	//----- nvinfo : EIATTR_KPARAM_INFO
	.align		4
.L_101:
        /*0008*/ 	.byte	0x04, 0x17
        /*000a*/ 	.short	(.L_103 - .L_102)
.L_102:
        /*000c*/ 	.word	0x00000000
        /*0010*/ 	.short	0x0004
        /*0012*/ 	.short	0x0018
        /*0014*/ 	.byte	0x00, 0xf5, 0x21, 0x00


	//----- nvinfo : EIATTR_KPARAM_INFO
	.align		4
.L_103:
        /*0018*/ 	.byte	0x04, 0x17
        /*001a*/ 	.short	(.L_105 - .L_104)
.L_104:
        /*001c*/ 	.word	0x00000000
        /*0020*/ 	.short	0x0003
        /*0022*/ 	.short	0x0010
        /*0024*/ 	.byte	0x00, 0xf5, 0x21, 0x00


	//----- nvinfo : EIATTR_KPARAM_INFO
	.align		4
.L_105:
        /*0028*/ 	.byte	0x04, 0x17
        /*002a*/ 	.short	(.L_107 - .L_106)
.L_106:
        /*002c*/ 	.word	0x00000000
        /*0030*/ 	.short	0x0002
        /*0032*/ 	.short	0x000c
        /*0034*/ 	.byte	0x00, 0xf0, 0x11, 0x00


	//----- nvinfo : EIATTR_KPARAM_INFO
	.align		4
.L_107:
        /*0038*/ 	.byte	0x04, 0x17
        /*003a*/ 	.short	(.L_109 - .L_108)
.L_108:
        /*003c*/ 	.word	0x00000000
        /*0040*/ 	.short	0x0001
        /*0042*/ 	.short	0x0008
        /*0044*/ 	.byte	0x00, 0xf0, 0x11, 0x00


	//----- nvinfo : EIATTR_KPARAM_INFO
	.align		4
.L_109:
        /*0048*/ 	.byte	0x04, 0x17
        /*004a*/ 	.short	(.L_111 - .L_110)
.L_110:
        /*004c*/ 	.word	0x00000000
        /*0050*/ 	.short	0x0000
        /*0052*/ 	.short	0x0000
        /*0054*/ 	.byte	0x00, 0xf5, 0x21, 0x00


	//----- nvinfo : EIATTR_SPARSE_MMA_MASK
	.align		4
.L_111:
        /*0058*/ 	.byte	0x03, 0x50
        /*005a*/ 	.short	0x0000


	//----- nvinfo : EIATTR_MAXREG_COUNT
	.align		4
        /*005c*/ 	.byte	0x03, 0x1b
        /*005e*/ 	.short	0x00ff


	//----- nvinfo : EIATTR_NUM_BARRIERS
	.align		4
        /*0060*/ 	.byte	0x02, 0x4c
        /*0062*/ 	.byte	0x01
	.zero		1


	//----- nvinfo : EIATTR_MERCURY_ISA_VERSION
	.align		4
        /*0064*/ 	.byte	0x03, 0x5f
        /*0066*/ 	.short	0x0101


	//----- nvinfo : EIATTR_VRC_CTA_INIT_COUNT
	.align		4
        /*0068*/ 	.byte	0x02, 0x4a
	.zero		1
	.zero		1


	//----- nvinfo : EIATTR_EXIT_INSTR_OFFSETS
	.align		4
        /*006c*/ 	.byte	0x04, 0x1c
        /*006e*/ 	.short	(.L_113 - .L_112)


	//   ....[0]....
.L_112:
        /*0070*/ 	.word	0x00000040


	//   ....[1]....
        /*0074*/ 	.word	0x00000940


	//----- nvinfo : EIATTR_CRS_STACK_SIZE
	.align		4
.L_113:
        /*0078*/ 	.byte	0x04, 0x1e
        /*007a*/ 	.short	(.L_115 - .L_114)
.L_114:
        /*007c*/ 	.word	0x00000000


	//----- nvinfo : EIATTR_CBANK_PARAM_SIZE
	.align		4
.L_115:
        /*0080*/ 	.byte	0x03, 0x19
        /*0082*/ 	.short	0x0020


	//----- nvinfo : EIATTR_PARAM_CBANK
	.align		4
        /*0084*/ 	.byte	0x04, 0x0a
        /*0086*/ 	.short	(.L_117 - .L_116)
	.align		4
.L_116:
        /*0088*/ 	.word	index@(.nv.constant0._Z18calcRowMeanAndDispPfiiS_S_)
        /*008c*/ 	.short	0x0380
        /*008e*/ 	.short	0x0020


	//----- nvinfo : EIATTR_SW_WAR
	.align		4
.L_117:
        /*0090*/ 	.byte	0x04, 0x36
        /*0092*/ 	.short	(.L_119 - .L_118)
.L_118:
        /*0094*/ 	.word	0x00000008
.L_119:


//--------------------- .nv.info._Z18utilizePartialSumsPfS_ifS_S_ --------------------------
	.section	.nv.info._Z18utilizePartialSumsPfS_ifS_S_,"",@"SHT_CUDA_INFO"
	.sectionflags	@""
	.align	4


	//----- nvinfo : EIATTR_CUDA_API_VERSION
	.align		4
        /*0000*/ 	.byte	0x04, 0x37
        /*0002*/ 	.short	(.L_121 - .L_120)
.L_120:
        /*0004*/ 	.word	0x00000082


	//----- nvinfo : EIATTR_KPARAM_INFO
	.align		4
.L_121:
        /*0008*/ 	.byte	0x04, 0x17
        /*000a*/ 	.short	(.L_123 - .L_122)
.L_122:
        /*000c*/ 	.word	0x00000000
        /*0010*/ 	.short	0x0005
        /*0012*/ 	.short	0x0020
        /*0014*/ 	.byte	0x00, 0xf5, 0x21, 0x00


	//----- nvinfo : EIATTR_KPARAM_INFO
	.align		4
.L_123:
        /*0018*/ 	.byte	0x04, 0x17
        /*001a*/ 	.short	(.L_125 - .L_124)
.L_124:
        /*001c*/ 	.word	0x00000000
        /*0020*/ 	.short	0x0004
        /*0022*/ 	.short	0x0018
        /*0024*/ 	.byte	0x00, 0xf5, 0x21, 0x00


	//----- nvinfo : EIATTR_KPARAM_INFO
	.align		4
.L_125:
        /*0028*/ 	.byte	0x04, 0x17
        /*002a*/ 	.short	(.L_127 - .L_126)
.L_126:
        /*002c*/ 	.word	0x00000000
        /*0030*/ 	.short	0x0003
        /*0032*/ 	.short	0x0014
        /*0034*/ 	.byte	0x00, 0xf0, 0x11, 0x00


	//----- nvinfo : EIATTR_KPARAM_INFO
	.align		4
.L_127:
        /*0038*/ 	.byte	0x04, 0x17
        /*003a*/ 	.short	(.L_129 - .L_128)
.L_128:
        /*003c*/ 	.word	0x00000000
        /*0040*/ 	.short	0x0002
        /*0042*/ 	.short	0x0010
        /*0044*/ 	.byte	0x00, 0xf0, 0x11, 0x00


	//----- nvinfo : EIATTR_KPARAM_INFO
	.align		4
.L_129:
        /*0048*/ 	.byte	0x04, 0x17
        /*004a*/ 	.short	(.L_131 - .L_130)
.L_130:
        /*004c*/ 	.word	0x00000000
        /*0050*/ 	.short	0x0001
        /*0052*/ 	.short	0x0008
        /*0054*/ 	.byte	0x00, 0xf5, 0x21, 0x00


	//----- nvinfo : EIATTR_KPARAM_INFO
	.align		4
.L_131:
        /*0058*/ 	.byte	0x04, 0x17
        /*005a*/ 	.short	(.L_133 - .L_132)
.L_132:
        /*005c*/ 	.word	0x00000000
        /*0060*/ 	.short	0x0000
        /*0062*/ 	.short	0x0000
        /*0064*/ 	.byte	0x00, 0xf5, 0x21, 0x00


	//----- nvinfo : EIATTR_SPARSE_MMA_MASK
	.align		4
.L_133:
        /*0068*/ 	.byte	0x03, 0x50
        /*006a*/ 	.short	0x0000


	//----- nvinfo : EIATTR_MAXREG_COUNT
	.align		4
        /*006c*/ 	.byte	0x03, 0x1b
        /*006e*/ 	.short	0x00ff


	//----- nvinfo : EIATTR_NUM_BARRIERS
	.align		4
        /*0070*/ 	.byte	0x02, 0x4c
        /*0072*/ 	.byte	0x01
	.zero		1


	//----- nvinfo : EIATTR_MERCURY_ISA_VERSION
	.align		4
        /*0074*/ 	.byte	0x03, 0x5f
        /*0076*/ 	.short	0x0101


	//----- nvinfo : EIATTR_VRC_CTA_INIT_COUNT
	.align		4
        /*0078*/ 	.byte	0x02, 0x4a
	.zero		1
	.zero		1


	//----- nvinfo : EIATTR_EXIT_INSTR_OFFSETS
	.align		4
        /*007c*/ 	.byte	0x04, 0x1c
        /*007e*/ 	.short	(.L_135 - .L_134)


	//   ....[0]....
.L_134:
        /*0080*/ 	.word	0x00000930


	//----- nvinfo : EIATTR_CRS_STACK_SIZE
	.align		4
.L_135:
        /*0084*/ 	.byte	0x04, 0x1e
        /*0086*/ 	.short	(.L_137 - .L_136)
.L_136:
        /*0088*/ 	.word	0x00000000


	//----- nvinfo : EIATTR_CBANK_PARAM_SIZE
	.align		4
.L_137:
        /*008c*/ 	.byte	0x03, 0x19
        /*008e*/ 	.short	0x0028


	//----- nvinfo : EIATTR_PARAM_CBANK
	.align		4
        /*0090*/ 	.byte	0x04, 0x0a
        /*0092*/ 	.short	(.L_139 - .L_138)
	.align		4
.L_138:
        /*0094*/ 	.word	index@(.nv.constant0._Z18utilizePartialSumsPfS_ifS_S_)
        /*0098*/ 	.short	0x0380
        /*009a*/ 	.short	0x0028


	//----- nvinfo : EIATTR_SW_WAR
	.align		4
.L_139:
        /*009c*/ 	.byte	0x04, 0x36
        /*009e*/ 	.short	(.L_141 - .L_140)
.L_140:
        /*00a0*/ 	.word	0x00000008
.L_141:


//--------------------- .nv.info._Z15calcPartialSumsPfS_S_i --------------------------
	.section	.nv.info._Z15calcPartialSumsPfS_S_i,"",@"SHT_CUDA_INFO"
	.sectionflags	@""
	.align	4


	//----- nvinfo : EIATTR_CUDA_API_VERSION
	.align		4
        /*0000*/ 	.byte	0x04, 0x37
        /*0002*/ 	.short	(.L_143 - .L_142)
.L_142:
        /*0004*/ 	.word	0x00000082


	//----- nvinfo : EIATTR_KPARAM_INFO
	.align		4
.L_143:
        /*0008*/ 	.byte	0x04, 0x17
        /*000a*/ 	.short	(.L_145 - .L_144)
.L_144:
        /*000c*/ 	.word	0x00000000
        /*0010*/ 	.short	0x0003
        /*0012*/ 	.short	0x0018
        /*0014*/ 	.byte	0x00, 0xf0, 0x11, 0x00


	//----- nvinfo : EIATTR_KPARAM_INFO
	.align		4
.L_145:
        /*0018*/ 	.byte	0x04, 0x17
        /*001a*/ 	.short	(.L_147 - .L_146)
.L_146:
        /*001c*/ 	.word	0x00000000
        /*0020*/ 	.short	0x0002
        /*0022*/ 	.short	0x0010
        /*0024*/ 	.byte	0x00, 0xf5, 0x21, 0x00


	//----- nvinfo : EIATTR_KPARAM_INFO
	.align		4
.L_147:
        /*0028*/ 	.byte	0x04, 0x17
        /*002a*/ 	.short	(.L_149 - .L_148)
.L_148:
        /*002c*/ 	.word	0x00000000
        /*0030*/ 	.short	0x0001
        /*0032*/ 	.short	0x0008
        /*0034*/ 	.byte	0x00, 0xf5, 0x21, 0x00


	//----- nvinfo : EIATTR_KPARAM_INFO
	.align		4
.L_149:
        /*0038*/ 	.byte	0x04, 0x17
        /*003a*/ 	.short	(.L_151 - .L_150)
.L_150:
        /*003c*/ 	.word	0x00000000
        /*0040*/ 	.short	0x0000
        /*0042*/ 	.short	0x0000
        /*0044*/ 	.byte	0x00, 0xf5, 0x21, 0x00


	//----- nvinfo : EIATTR_SPARSE_MMA_MASK
	.align		4
.L_151:
        /*0048*/ 	.byte	0x03, 0x50
        /*004a*/ 	.short	0x0000


	//----- nvinfo : EIATTR_MAXREG_COUNT
	.align		4
        /*004c*/ 	.byte	0x03, 0x1b
        /*004e*/ 	.short	0x00ff


	//----- nvinfo : EIATTR_NUM_BARRIERS
	.align		4
        /*0050*/ 	.byte	0x02, 0x4c
        /*0052*/ 	.byte	0x01
	.zero		1


	//----- nvinfo : EIATTR_MERCURY_ISA_VERSION
	.align		4
        /*0054*/ 	.byte	0x03, 0x5f
        /*0056*/ 	.short	0x0101


	//----- nvinfo : EIATTR_VRC_CTA_INIT_COUNT
	.align		4
        /*0058*/ 	.byte	0x02, 0x4a
	.zero		1
	.zero		1


	//----- nvinfo : EIATTR_EXIT_INSTR_OFFSETS
	.align		4
        /*005c*/ 	.byte	0x04, 0x1c
        /*005e*/ 	.short	(.L_153 - .L_152)


	//   ....[0]....
.L_152:
        /*0060*/ 	.word	0x00000720


	//----- nvinfo : EIATTR_CRS_STACK_SIZE
	.align		4
.L_153:
        /*0064*/ 	.byte	0x04, 0x1e
        /*0066*/ 	.short	(.L_155 - .L_154)
.L_154:
        /*0068*/ 	.word	0x00000000


	//----- nvinfo : EIATTR_CBANK_PARAM_SIZE
	.align		4
.L_155:
        /*006c*/ 	.byte	0x03, 0x19
        /*006e*/ 	.short	0x001c


	//----- nvinfo : EIATTR_PARAM_CBANK
	.align		4
        /*0070*/ 	.byte	0x04, 0x0a
        /*0072*/ 	.short	(.L_157 - .L_156)
	.align		4
.L_156:
        /*0074*/ 	.word	index@(.nv.constant0._Z15calcPartialSumsPfS_S_i)
        /*0078*/ 	.short	0x0380
        /*007a*/ 	.short	0x001c


	//----- nvinfo : EIATTR_SW_WAR
	.align		4
.L_157:
        /*007c*/ 	.byte	0x04, 0x36
        /*007e*/ 	.short	(.L_159 - .L_158)
.L_158:
        /*0080*/ 	.word	0x00000008
.L_159:


//--------------------- .nv.info._Z26calculateMeanAndVariance__PfS_S_j --------------------------
	.section	.nv.info._Z26calculateMeanAndVariance__PfS_S_j,"",@"SHT_CUDA_INFO"
	.sectionflags	@""
	.align	4


	//----- nvinfo : EIATTR_CUDA_API_VERSION
	.align		4
        /*0000*/ 	.byte	0x04, 0x37
        /*0002*/ 	.short	(.L_161 - .L_160)
.L_160:
        /*0004*/ 	.word	0x00000082


	//----- nvinfo : EIATTR_KPARAM_INFO
	.align		4
.L_161:
        /*0008*/ 	.byte	0x04, 0x17
        /*000a*/ 	.short	(.L_163 - .L_162)
.L_162:
        /*000c*/ 	.word	0x00000000
        /*0010*/ 	.short	0x0003
        /*0012*/ 	.short	0x0018
        /*0014*/ 	.byte	0x00, 0xf0, 0x11, 0x00


	//----- nvinfo : EIATTR_KPARAM_INFO
	.align		4
.L_163:
        /*0018*/ 	.byte	0x04, 0x17
        /*001a*/ 	.short	(.L_165 - .L_164)
.L_164:
        /*001c*/ 	.word	0x00000000
        /*0020*/ 	.short	0x0002
        /*0022*/ 	.short	0x0010
        /*0024*/ 	.byte	0x00, 0xf5, 0x21, 0x00


	//----- nvinfo : EIATTR_KPARAM_INFO
	.align		4
.L_165:
        /*0028*/ 	.byte	0x04, 0x17
        /*002a*/ 	.short	(.L_167 - .L_166)
.L_166:
        /*002c*/ 	.word	0x00000000
        /*0030*/ 	.short	0x0001
        /*0032*/ 	.short	0x0008
        /*0034*/ 	.byte	0x00, 0xf5, 0x21, 0x00


	//----- nvinfo : EIATTR_KPARAM_INFO
	.align		4
.L_167:
        /*0038*/ 	.byte	0x04, 0x17
        /*003a*/ 	.short	(.L_169 - .L_168)
.L_168:
        /*003c*/ 	.word	0x00000000
        /*0040*/ 	.short	0x0000
        /*0042*/ 	.short	0x0000
        /*0044*/ 	.byte	0x00, 0xf5, 0x21, 0x00


	//----- nvinfo : EIATTR_SPARSE_MMA_MASK
	.align		4
.L_169:
        /*0048*/ 	.byte	0x03, 0x50
        /*004a*/ 	.short	0x0000


	//----- nvinfo : EIATTR_MAXREG_COUNT
	.align		4
        /*004c*/ 	.byte	0x03, 0x1b
        /*004e*/ 	.short	0x00ff


	//----- nvinfo : EIATTR_NUM_BARRIERS
	.align		4
        /*0050*/ 	.byte	0x02, 0x4c
        /*0052*/ 	.byte	0x01
	.zero		1


	//----- nvinfo : EIATTR_MERCURY_ISA_VERSION
	.align		4
        /*0054*/ 	.byte	0x03, 0x5f
        /*0056*/ 	.short	0x0101


	//----- nvinfo : EIATTR_VRC_CTA_INIT_COUNT
	.align		4
        /*0058*/ 	.byte	0x02, 0x4a
	.zero		1
	.zero		1


	//----- nvinfo : EIATTR_EXIT_INSTR_OFFSETS
	.align		4
        /*005c*/ 	.byte	0x04, 0x1c
        /*005e*/ 	.short	(.L_171 - .L_170)


	//   ....[0]....
.L_170:
        /*0060*/ 	.word	0x00000070


	//   ....[1]....
        /*0064*/ 	.word	0x00000910


	//----- nvinfo : EIATTR_CRS_STACK_SIZE
	.align		4
.L_171:
        /*0068*/ 	.byte	0x04, 0x1e
        /*006a*/ 	.short	(.L_173 - .L_172)
.L_172:
        /*006c*/ 	.word	0x00000000


	//----- nvinfo : EIATTR_CBANK_PARAM_SIZE
	.align		4
.L_173:
        /*0070*/ 	.byte	0x03, 0x19
        /*0072*/ 	.short	0x001c


	//----- nvinfo : EIATTR_PARAM_CBANK
	.align		4
        /*0074*/ 	.byte	0x04, 0x0a
        /*0076*/ 	.short	(.L_175 - .L_174)
	.align		4
.L_174:
        /*0078*/ 	.word	index@(.nv.constant0._Z26calculateMeanAndVariance__PfS_S_j)
        /*007c*/ 	.short	0x0380
        /*007e*/ 	.short	0x001c


	//----- nvinfo : EIATTR_SW_WAR
	.align		4
.L_175:
        /*0080*/ 	.byte	0x04, 0x36
        /*0082*/ 	.short	(.L_177 - .L_176)
.L_176:
        /*0084*/ 	.word	0x00000008
.L_177:


//--------------------- .nv.info._Z25calculateMeanAndVariance_PfS_S_j --------------------------
	.section	.nv.info._Z25calculateMeanAndVariance_PfS_S_j,"",@"SHT_CUDA_INFO"
	.sectionflags	@""
	.align	4


	//----- nvinfo : EIATTR_CUDA_API_VERSION
	.align		4
        /*0000*/ 	.byte	0x04, 0x37
        /*0002*/ 	.short	(.L_179 - .L_178)
.L_178:
        /*0004*/ 	.word	0x00000082


	//----- nvinfo : EIATTR_KPARAM_INFO
	.align		4
.L_179:
        /*0008*/ 	.byte	0x04, 0x17
        /*000a*/ 	.short	(.L_181 - .L_180)
.L_180:
        /*000c*/ 	.word	0x00000000
        /*0010*/ 	.short	0x0003
        /*0012*/ 	.short	0x0018
        /*0014*/ 	.byte	0x00, 0xf0, 0x11, 0x00


	//----- nvinfo : EIATTR_KPARAM_INFO
	.align		4
.L_181:
        /*0018*/ 	.byte	0x04, 0x17
        /*001a*/ 	.short	(.L_183 - .L_182)
.L_182:
        /*001c*/ 	.word	0x00000000
        /*0020*/ 	.short	0x0002
        /*0022*/ 	.short	0x0010
        /*0024*/ 	.byte	0x00, 0xf5, 0x21, 0x00


	//----- nvinfo : EIATTR_KPARAM_INFO
	.align		4
.L_183:
        /*0028*/ 	.byte	0x04, 0x17
        /*002a*/ 	.short	(.L_185 - .L_184)
.L_184:
        /*002c*/ 	.word	0x00000000
        /*0030*/ 	.short	0x0001
        /*0032*/ 	.short	0x0008
        /*0034*/ 	.byte	0x00, 0xf5, 0x21, 0x00


	//----- nvinfo : EIATTR_KPARAM_INFO
	.align		4
.L_185:
        /*0038*/ 	.byte	0x04, 0x17
        /*003a*/ 	.short	(.L_187 - .L_186)
.L_186:
        /*003c*/ 	.word	0x00000000
        /*0040*/ 	.short	0x0000
        /*0042*/ 	.short	0x0000
        /*0044*/ 	.byte	0x00, 0xf5, 0x21, 0x00


	//----- nvinfo : EIATTR_SPARSE_MMA_MASK
	.align		4
.L_187:
        /*0048*/ 	.byte	0x03, 0x50
        /*004a*/ 	.short	0x0000


	//----- nvinfo : EIATTR_MAXREG_COUNT
	.align		4
        /*004c*/ 	.byte	0x03, 0x1b
        /*004e*/ 	.short	0x00ff


	//----- nvinfo : EIATTR_NUM_BARRIERS
	.align		4
        /*0050*/ 	.byte	0x02, 0x4c
        /*0052*/ 	.byte	0x01
	.zero		1


	//----- nvinfo : EIATTR_MERCURY_ISA_VERSION
	.align		4
        /*0054*/ 	.byte	0x03, 0x5f
        /*0056*/ 	.short	0x0101


	//----- nvinfo : EIATTR_VRC_CTA_INIT_COUNT
	.align		4
        /*0058*/ 	.byte	0x02, 0x4a
	.zero		1
	.zero		1


	//----- nvinfo : EIATTR_EXIT_INSTR_OFFSETS
	.align		4
        /*005c*/ 	.byte	0x04, 0x1c
        /*005e*/ 	.short	(.L_189 - .L_188)


	//   ....[0]....
.L_188:
        /*0060*/ 	.word	0x00000470


	//----- nvinfo : EIATTR_CRS_STACK_SIZE
	.align		4
.L_189:
        /*0064*/ 	.byte	0x04, 0x1e
        /*0066*/ 	.short	(.L_191 - .L_190)
.L_190:
        /*0068*/ 	.word	0x00000000


	//----- nvinfo : EIATTR_CBANK_PARAM_SIZE
	.align		4
.L_191:
        /*006c*/ 	.byte	0x03, 0x19
        /*006e*/ 	.short	0x001c


	//----- nvinfo : EIATTR_PARAM_CBANK
	.align		4
        /*0070*/ 	.byte	0x04, 0x0a
        /*0072*/ 	.short	(.L_193 - .L_192)
	.align		4
.L_192:
        /*0074*/ 	.word	index@(.nv.constant0._Z25calculateMeanAndVariance_PfS_S_j)
        /*0078*/ 	.short	0x0380
        /*007a*/ 	.short	0x001c


	//----- nvinfo : EIATTR_SW_WAR
	.align		4
.L_193:
        /*007c*/ 	.byte	0x04, 0x36
        /*007e*/ 	.short	(.L_195 - .L_194)
.L_194:
        /*0080*/ 	.word	0x00000008
.L_195:


//--------------------- .nv.info._Z24calculateMeanAndVariancePfS_S_j --------------------------
	.section	.nv.info._Z24calculateMeanAndVariancePfS_S_j,"",@"SHT_CUDA_INFO"
	.sectionflags	@""
	.align	4


	//----- nvinfo : EIATTR_CUDA_API_VERSION
	.align		4
        /*0000*/ 	.byte	0x04, 0x37
        /*0002*/ 	.short	(.L_197 - .L_196)
.L_196:
        /*0004*/ 	.word	0x00000082


	//----- nvinfo : EIATTR_KPARAM_INFO
	.align		4
.L_197:
        /*0008*/ 	.byte	0x04, 0x17
        /*000a*/ 	.short	(.L_199 - .L_198)
.L_198:
        /*000c*/ 	.word	0x00000000
        /*0010*/ 	.short	0x0003
        /*0012*/ 	.short	0x0018
        /*0014*/ 	.byte	0x00, 0xf0, 0x11, 0x00


	//----- nvinfo : EIATTR_KPARAM_INFO
	.align		4
.L_199:
        /*0018*/ 	.byte	0x04, 0x17
        /*001a*/ 	.short	(.L_201 - .L_200)
.L_200:
        /*001c*/ 	.word	0x00000000
        /*0020*/ 	.short	0x0002
        /*0022*/ 	.short	0x0010
        /*0024*/ 	.byte	0x00, 0xf5, 0x21, 0x00


	//----- nvinfo : EIATTR_KPARAM_INFO
	.align		4
.L_201:
        /*0028*/ 	.byte	0x04, 0x17
        /*002a*/ 	.short	(.L_203 - .L_202)
.L_202:
        /*002c*/ 	.word	0x00000000
        /*0030*/ 	.short	0x0001
        /*0032*/ 	.short	0x0008
        /*0034*/ 	.byte	0x00, 0xf5, 0x21, 0x00


	//----- nvinfo : EIATTR_KPARAM_INFO
	.align		4
.L_203:
        /*0038*/ 	.byte	0x04, 0x17
        /*003a*/ 	.short	(.L_205 - .L_204)
.L_204:
        /*003c*/ 	.word	0x00000000
        /*0040*/ 	.short	0x0000
        /*0042*/ 	.short	0x0000
        /*0044*/ 	.byte	0x00, 0xf5, 0x21, 0x00


	//----- nvinfo : EIATTR_SPARSE_MMA_MASK
	.align		4
.L_205:
        /*0048*/ 	.byte	0x03, 0x50
        /*004a*/ 	.short	0x0000


	//----- nvinfo : EIATTR_MAXREG_COUNT
	.align		4
        /*004c*/ 	.byte	0x03, 0x1b
        /*004e*/ 	.short	0x00ff


	//----- nvinfo : EIATTR_NUM_BARRIERS
	.align		4
        /*0050*/ 	.byte	0x02, 0x4c
        /*0052*/ 	.byte	0x01
	.zero		1


	//----- nvinfo : EIATTR_MERCURY_ISA_VERSION
	.align		4
        /*0054*/ 	.byte	0x03, 0x5f
        /*0056*/ 	.short	0x0101


	//----- nvinfo : EIATTR_VRC_CTA_INIT_COUNT
	.align		4
        /*0058*/ 	.byte	0x02, 0x4a
	.zero		1
	.zero		1


	//----- nvinfo : EIATTR_EXIT_INSTR_OFFSETS
	.align		4
        /*005c*/ 	.byte	0x04, 0x1c
        /*005e*/ 	.short	(.L_207 - .L_206)


	//   ....[0]....
.L_206:
        /*0060*/ 	.word	0x000005e0


	//   ....[1]....
        /*0064*/ 	.word	0x00000650


	//----- nvinfo : EIATTR_CRS_STACK_SIZE
	.align		4
.L_207:
        /*0068*/ 	.byte	0x04, 0x1e
        /*006a*/ 	.short	(.L_209 - .L_208)
.L_208:
        /*006c*/ 	.word	0x00000000


	//----- nvinfo : EIATTR_CBANK_PARAM_SIZE
	.align		4
.L_209:
        /*0070*/ 	.byte	0x03, 0x19
        /*0072*/ 	.short	0x001c


	//----- nvinfo : EIATTR_PARAM_CBANK
	.align		4
        /*0074*/ 	.byte	0x04, 0x0a
        /*0076*/ 	.short	(.L_211 - .L_210)
	.align		4
.L_210:
        /*0078*/ 	.word	index@(.nv.constant0._Z24calculateMeanAndVariancePfS_S_j)
        /*007c*/ 	.short	0x0380
        /*007e*/ 	.short	0x001c


	//----- nvinfo : EIATTR_SW_WAR
	.align		4
.L_211:
        /*0080*/ 	.byte	0x04, 0x36
        /*0082*/ 	.short	(.L_213 - .L_212)
.L_212:
        /*0084*/ 	.word	0x00000008
.L_213:


//--------------------- .nv.callgraph             --------------------------
	.section	.nv.callgraph,"",@"SHT_CUDA_CALLGRAPH"
	.align	4
	.sectionentsize	8
	.align		4
        /*0000*/ 	.word	0x00000000
	.align		4
        /*0004*/ 	.word	0xffffffff
	.align		4
        /*0008*/ 	.word	0x00000000
	.align		4
        /*000c*/ 	.word	0xfffffffe
	.align		4
        /*0010*/ 	.word	0x00000000
	.align		4
        /*0014*/ 	.word	0xfffffffd
	.align		4
        /*0018*/ 	.word	0x00000000
	.align		4
        /*001c*/ 	.word	0xfffffffc


//--------------------- .text._Z17meanAndDispersionPfiiS_ --------------------------
	.section	.text._Z17meanAndDispersionPfiiS_,"ax",@progbits
	.align	128
        .global         _Z17meanAndDispersionPfiiS_
        .type           _Z17meanAndDispersionPfiiS_,@function
        .size           _Z17meanAndDispersionPfiiS_,(.L_x_204 - _Z17meanAndDispersionPfiiS_)
        .other          _Z17meanAndDispersionPfiiS_,@"STO_CUDA_ENTRY STV_DEFAULT"
_Z17meanAndDispersionPfiiS_:
.text._Z17meanAndDispersionPfiiS_:
[----:B------:R-:W-:Y:S01]  /*0000*/  LDC R1, c[0x0][0x37c] ;  /* 0x0000df00ff017b82 */ /* 0x000fe20000000800 */
[----:B------:R-:W0:Y:S01]  /*0010*/  S2R R0, SR_TID.X ;  /* 0x0000000000007919 */ /* 0x000e220000002100 */
[----:B------:R-:W1:Y:S01]  /*0020*/  LDCU.64 UR4, c[0x0][0x388] ;  /* 0x00007100ff0477ac */ /* 0x000e620008000a00 */
[----:B------:R-:W-:Y:S01]  /*0030*/  BSSY.RECONVERGENT B0, `(.L_x_0) ;  /* 0x000004a000007945 */ /* 0x000fe20003800200 */
[----:B------:R-:W-:Y:S01]  /*0040*/  HFMA2 R7, -RZ, RZ, 0, 0 ;  /* 0x00000000ff077431 */ /* 0x000fe200000001ff */
[----:B------:R-:W0:Y:S01]  /*0050*/  S2R R5, SR_CTAID.X ;  /* 0x0000000000057919 */ /* 0x000e220000002500 */
[----:B------:R-:W2:Y:S02]  /*0060*/  LDCU UR6, c[0x0][0x360] ;  /* 0x00006c00ff0677ac */ /* 0x000ea40008000800 */
[----:B------:R-:W3:Y:S01]  /*0070*/  LDC R2, c[0x0][0x370] ;  /* 0x0000dc00ff027b82 */ /* 0x000ee20000000800 */
[----:B------:R-:W4:Y:S01]  /*0080*/  LDCU.64 UR10, c[0x0][0x358] ;  /* 0x00006b00ff0a77ac */ /* 0x000f220008000a00 */
[----:B-1----:R-:W-:Y:S01]  /*0090*/  UIMAD UR4, UR5, UR4, URZ ;  /* 0x00000004050472a4 */ /* 0x002fe2000f8e02ff */
[----:B--2---:R-:W-:Y:S01]  /*00a0*/  MOV R6, UR6 ;  /* 0x0000000600067c02 */ /* 0x004fe20008000f00 */
[----:B0-----:R-:W-:-:S05]  /*00b0*/  IMAD R4, R5, UR6, R0 ;  /* 0x0000000605047c24 */ /* 0x001fca000f8e0200 */
[----:B------:R-:W-:-:S13]  /*00c0*/  ISETP.GE.AND P0, PT, R4, UR4, PT ;  /* 0x0000000404007c0c */ /* 0x000fda000bf06270 */
[----:B----4-:R-:W-:Y:S05]  /*00d0*/  @P0 BRA `(.L_x_1) ;  /* 0x0000000000fc0947 */ /* 0x010fea0003800000 */
[----:B---3--:R-:W-:Y:S01]  /*00e0*/  IMAD R3, R2, UR6, RZ ;  /* 0x0000000602037c24 */ /* 0x008fe2000f8e02ff */
[----:B------:R-:W-:Y:S03]  /*00f0*/  BSSY.RECONVERGENT B1, `(.L_x_2) ;  /* 0x000002c000017945 */ /* 0x000fe60003800200 */
[----:B------:R-:W0:Y:S01]  /*0100*/  I2F.U32.RP R12, R3 ;  /* 0x00000003000c7306 */ /* 0x000e220000209000 */
[-C--:B------:R-:W-:Y:S02]  /*0110*/  IADD3 R7, PT, PT, R4, R3.reuse, RZ ;  /* 0x0000000304077210 */ /* 0x080fe40007ffe0ff */
[----:B------:R-:W-:Y:S02]  /*0120*/  IADD3 R13, PT, PT, RZ, -R3, RZ ;  /* 0x80000003ff0d7210 */ /* 0x000fe40007ffe0ff */
[C---:B------:R-:W-:Y:S02]  /*0130*/  ISETP.GE.AND P0, PT, R7.reuse, UR4, PT ;  /* 0x0000000407007c0c */ /* 0x040fe4000bf06270 */
[----:B------:R-:W-:-:S02]  /*0140*/  VIMNMX R10, PT, PT, R7, UR4, !PT ;  /* 0x00000004070a7c48 */ /* 0x000fc4000ffe0100 */
[----:B------:R-:W-:Y:S02]  /*0150*/  SEL R11, RZ, 0x1, P0 ;  /* 0x00000001ff0b7807 */ /* 0x000fe40000000000 */
[----:B------:R-:W-:Y:S02]  /*0160*/  ISETP.NE.U32.AND P2, PT, R3, RZ, PT ;  /* 0x000000ff0300720c */ /* 0x000fe40003f45070 */
[----:B------:R-:W-:Y:S01]  /*0170*/  IADD3 R10, PT, PT, R10, -R7, -R11 ;  /* 0x800000070a0a7210 */ /* 0x000fe20007ffe80b */
[----:B0-----:R-:W0:Y:S02]  /*0180*/  MUFU.RCP R12, R12 ;  /* 0x0000000c000c7308 */ /* 0x001e240000001000 */
[----:B0-----:R-:W-:-:S06]  /*0190*/  IADD3 R8, PT, PT, R12, 0xffffffe, RZ ;  /* 0x0ffffffe0c087810 */ /* 0x001fcc0007ffe0ff */
[----:B------:R0:W1:Y:S02]  /*01a0*/  F2I.FTZ.U32.TRUNC.NTZ R9, R8 ;  /* 0x0000000800097305 */ /* 0x000064000021f000 */
[----:B0-----:R-:W-:Y:S01]  /*01b0*/  MOV R8, RZ ;  /* 0x000000ff00087202 */ /* 0x001fe20000000f00 */
[----:B-1----:R-:W-:-:S04]  /*01c0*/  IMAD R13, R13, R9, RZ ;  /* 0x000000090d0d7224 */ /* 0x002fc800078e02ff */
[----:B------:R-:W-:-:S06]  /*01d0*/  IMAD.HI.U32 R9, R9, R13, R8 ;  /* 0x0000000d09097227 */ /* 0x000fcc00078e0008 */
[----:B------:R-:W-:-:S04]  /*01e0*/  IMAD.HI.U32 R8, R9, R10, RZ ;  /* 0x0000000a09087227 */ /* 0x000fc800078e00ff */
[----:B------:R-:W-:-:S04]  /*01f0*/  IMAD.MOV R7, RZ, RZ, -R8 ;  /* 0x000000ffff077224 */ /* 0x000fc800078e0a08 */
[----:B------:R-:W-:-:S05]  /*0200*/  IMAD R10, R3, R7, R10 ;  /* 0x00000007030a7224 */ /* 0x000fca00078e020a */
[----:B------:R-:W-:-:S13]  /*0210*/  ISETP.GE.U32.AND P0, PT, R10, R3, PT ;  /* 0x000000030a00720c */ /* 0x000fda0003f06070 */
[----:B------:R-:W-:Y:S02]  /*0220*/  @P0 IADD3 R10, PT, PT, -R3, R10, RZ ;  /* 0x0000000a030a0210 */ /* 0x000fe40007ffe1ff */
[----:B------:R-:W-:Y:S02]  /*0230*/  @P0 IADD3 R8, PT, PT, R8, 0x1, RZ ;  /* 0x0000000108080810 */ /* 0x000fe40007ffe0ff */
[----:B------:R-:W-:Y:S01]  /*0240*/  ISETP.GE.U32.AND P1, PT, R10, R3, PT ;  /* 0x000000030a00720c */ /* 0x000fe20003f26070 */
[----:B------:R-:W-:-:S12]  /*0250*/  IMAD.MOV.U32 R10, RZ, RZ, R4 ;  /* 0x000000ffff0a7224 */ /* 0x000fd800078e0004 */
[----:B------:R-:W-:Y:S02]  /*0260*/  @P1 IADD3 R8, PT, PT, R8, 0x1, RZ ;  /* 0x0000000108081810 */ /* 0x000fe40007ffe0ff */
[----:B------:R-:W-:-:S04]  /*0270*/  @!P2 LOP3.LUT R8, RZ, R3, RZ, 0x33, !PT ;  /* 0x00000003ff08a212 */ /* 0x000fc800078e33ff */
[----:B------:R-:W-:-:S04]  /*0280*/  IADD3 R11, PT, PT, R11, R8, RZ ;  /* 0x000000080b0b7210 */ /* 0x000fc80007ffe0ff */
[C---:B------:R-:W-:Y:S02]  /*0290*/  LOP3.LUT R7, R11.reuse, 0x3, RZ, 0xc0, !PT ;  /* 0x000000030b077812 */ /* 0x040fe400078ec0ff */
[----:B------:R-:W-:Y:S02]  /*02a0*/  ISETP.GE.U32.AND P1, PT, R11, 0x3, PT ;  /* 0x000000030b00780c */ /* 0x000fe40003f26070 */
[----:B------:R-:W-:Y:S02]  /*02b0*/  ISETP.NE.AND P0, PT, R7, 0x3, PT ;  /* 0x000000030700780c */ /* 0x000fe40003f05270 */
[----:B------:R-:W-:-:S11]  /*02c0*/  MOV R7, RZ ;  /* 0x000000ff00077202 */ /* 0x000fd60000000f00 */
[----:B------:R-:W-:Y:S05]  /*02d0*/  @!P0 BRA `(.L_x_3) ;  /* 0x0000000000348947 */ /* 0x000fea0003800000 */
[----:B------:R-:W0:Y:S01]  /*02e0*/  LDC.64 R8, c[0x0][0x380] ;  /* 0x0000e000ff087b82 */ /* 0x000e220000000a00 */
[----:B------:R-:W-:Y:S02]  /*02f0*/  IADD3 R11, PT, PT, R11, 0x1, RZ ;  /* 0x000000010b0b7810 */ /* 0x000fe40007ffe0ff */
[----:B------:R-:W-:Y:S02]  /*0300*/  MOV R7, RZ ;  /* 0x000000ff00077202 */ /* 0x000fe40000000f00 */
[----:B------:R-:W-:Y:S02]  /*0310*/  LOP3.LUT R11, R11, 0x3, RZ, 0xc0, !PT ;  /* 0x000000030b0b7812 */ /* 0x000fe400078ec0ff */
[----:B------:R-:W-:Y:S02]  /*0320*/  MOV R10, R4 ;  /* 0x00000004000a7202 */ /* 0x000fe40000000f00 */
[----:B------:R-:W-:-:S07]  /*0330*/  IADD3 R11, PT, PT, -R11, RZ, RZ ;  /* 0x000000ff0b0b7210 */ /* 0x000fce0007ffe1ff */
.L_x_4:
[----:B0-----:R-:W-:-:S06]  /*0340*/  IMAD.WIDE R12, R10, 0x4, R8 ;  /* 0x000000040a0c7825 */ /* 0x001fcc00078e0208 */
[----:B------:R-:W2:Y:S01]  /*0350*/  LDG.E R12, desc[UR10][R12.64] ;  /* 0x0000000a0c0c7981 */ /* 0x000ea2000c1e1900 */
[----:B------:R-:W-:Y:S02]  /*0360*/  IADD3 R11, PT, PT, R11, 0x1, RZ ;  /* 0x000000010b0b7810 */ /* 0x000fe40007ffe0ff */
[----:B------:R-:W-:Y:S02]  /*0370*/  IADD3 R10, PT, PT, R3, R10, RZ ;  /* 0x0000000a030a7210 */ /* 0x000fe40007ffe0ff */
[----:B------:R-:W-:Y:S01]  /*0380*/  ISETP.NE.AND P0, PT, R11, RZ, PT ;  /* 0x000000ff0b00720c */ /* 0x000fe20003f05270 */
[----:B--2---:R-:W-:-:S12]  /*0390*/  FADD R7, R12, R7 ;  /* 0x000000070c077221 */ /* 0x004fd80000000000 */
[----:B------:R-:W-:Y:S05]  /*03a0*/  @P0 BRA `(.L_x_4) ;  /* 0xfffffffc00e40947 */ /* 0x000fea000383ffff */
.L_x_3:
[----:B------:R-:W-:Y:S05]  /*03b0*/  BSYNC.RECONVERGENT B1 ;  /* 0x0000000000017941 */ /* 0x000fea0003800200 */
.L_x_2:
[----:B------:R-:W-:Y:S05]  /*03c0*/  @!P1 BRA `(.L_x_1) ;  /* 0x0000000000409947 */ /* 0x000fea0003800000 */
.L_x_5:
[----:B------:R-:W0:Y:S02]  /*03d0*/  LDC.64 R8, c[0x0][0x380] ;  /* 0x0000e000ff087b82 */ /* 0x000e240000000a00 */
[----:B0-----:R-:W-:-:S04]  /*03e0*/  IMAD.WIDE R16, R10, 0x4, R8 ;  /* 0x000000040a107825 */ /* 0x001fc800078e0208 */
[C---:B------:R-:W-:Y:S02]  /*03f0*/  IMAD.WIDE R8, R3.reuse, 0x4, R16 ;  /* 0x0000000403087825 */ /* 0x040fe400078e0210 */
[----:B------:R-:W2:Y:S02]  /*0400*/  LDG.E R16, desc[UR10][R16.64] ;  /* 0x0000000a10107981 */ /* 0x000ea4000c1e1900 */
[C---:B------:R-:W-:Y:S02]  /*0410*/  IMAD.WIDE R12, R3.reuse, 0x4, R8 ;  /* 0x00000004030c7825 */ /* 0x040fe400078e0208 */
[----:B------:R-:W3:Y:S02]  /*0420*/  LDG.E R8, desc[UR10][R8.64] ;  /* 0x0000000a08087981 */ /* 0x000ee4000c1e1900 */
[C---:B------:R-:W-:Y:S02]  /*0430*/  IMAD.WIDE R14, R3.reuse, 0x4, R12 ;  /* 0x00000004030e7825 */ /* 0x040fe400078e020c */
[----:B------:R-:W4:Y:S04]  /*0440*/  LDG.E R12, desc[UR10][R12.64] ;  /* 0x0000000a0c0c7981 */ /* 0x000f28000c1e1900 */
[----:B------:R-:W5:Y:S01]  /*0450*/  LDG.E R14, desc[UR10][R14.64] ;  /* 0x0000000a0e0e7981 */ /* 0x000f62000c1e1900 */
[----:B------:R-:W-:-:S05]  /*0460*/  IMAD R10, R3, 0x4, R10 ;  /* 0x00000004030a7824 */ /* 0x000fca00078e020a */
[----:B------:R-:W-:Y:S01]  /*0470*/  ISETP.GE.AND P0, PT, R10, UR4, PT ;  /* 0x000000040a007c0c */ /* 0x000fe2000bf06270 */
[----:B--2---:R-:W-:-:S04]  /*0480*/  FADD R7, R16, R7 ;  /* 0x0000000710077221 */ /* 0x004fc80000000000 */
[----:B---3--:R-:W-:-:S04]  /*0490*/  FADD R7, R7, R8 ;  /* 0x0000000807077221 */ /* 0x008fc80000000000 */
[----:B----4-:R-:W-:-:S04]  /*04a0*/  FADD R7, R7, R12 ;  /* 0x0000000c07077221 */ /* 0x010fc80000000000 */
[----:B-----5:R-:W-:Y:S01]  /*04b0*/  FADD R7, R7, R14 ;  /* 0x0000000e07077221 */ /* 0x020fe20000000000 */
[----:B------:R-:W-:Y:S06]  /*04c0*/  @!P0 BRA `(.L_x_5) ;  /* 0xfffffffc00c08947 */ /* 0x000fec000383ffff */
.L_x_1:
[----:B------:R-:W-:Y:S05]  /*04d0*/  BSYNC.RECONVERGENT B0 ;  /* 0x0000000000007941 */ /* 0x000fea0003800200 */
.L_x_0:
[----:B------:R-:W0:Y:S01]  /*04e0*/  S2UR UR6, SR_CgaCtaId ;  /* 0x00000000000679c3 */ /* 0x000e220000008800 */
[----:B------:R-:W-:Y:S01]  /*04f0*/  UMOV UR5, 0x400 ;  /* 0x0000040000057882 */ /* 0x000fe20000000000 */
[----:B------:R-:W-:Y:S02]  /*0500*/  ISETP.GE.U32.AND P1, PT, R6, 0x2, PT ;  /* 0x000000020600780c */ /* 0x000fe40003f26070 */
[----:B------:R-:W-:Y:S01]  /*0510*/  ISETP.NE.AND P0, PT, R0, RZ, PT ;  /* 0x000000ff0000720c */ /* 0x000fe20003f05270 */
[----:B0-----:R-:W-:-:S06]  /*0520*/  ULEA UR5, UR6, UR5, 0x18 ;  /* 0x0000000506057291 */ /* 0x001fcc000f8ec0ff */
[----:B------:R-:W-:-:S05]  /*0530*/  LEA R8, R0, UR5, 0x2 ;  /* 0x0000000500087c11 */ /* 0x000fca000f8e10ff */
[----:B------:R0:W-:Y:S01]  /*0540*/  STS [R8], R7 ;  /* 0x0000000708007388 */ /* 0x0001e20000000800 */
[----:B------:R-:W-:Y:S06]  /*0550*/  BAR.SYNC.DEFER_BLOCKING 0x0 ;  /* 0x0000000000007b1d */ /* 0x000fec0000010000 */
[----:B------:R-:W-:Y:S05]  /*0560*/  @!P1 BRA `(.L_x_6) ;  /* 0x00000000002c9947 */ /* 0x000fea0003800000 */
.L_x_7:
[----:B------:R-:W-:-:S04]  /*0570*/  SHF.R.U32.HI R9, RZ, 0x1, R6 ;  /* 0x00000001ff097819 */ /* 0x000fc80000011606 */
[----:B------:R-:W-:-:S13]  /*0580*/  ISETP.GE.U32.AND P1, PT, R0, R9, PT ;  /* 0x000000090000720c */ /* 0x000fda0003f26070 */
[----:B------:R-:W-:Y:S01]  /*0590*/  @!P1 LEA R3, R9, R8, 0x2 ;  /* 0x0000000809039211 */ /* 0x000fe200078e10ff */
[----:B------:R-:W-:Y:S05]  /*05a0*/  @!P1 LDS R10, [R8] ;  /* 0x00000000080a9984 */ /* 0x000fea0000000800 */
[----:B------:R-:W0:Y:S02]  /*05b0*/  @!P1 LDS R3, [R3] ;  /* 0x0000000003039984 */ /* 0x000e240000000800 */
[----:B0-----:R-:W-:-:S05]  /*05c0*/  @!P1 FADD R7, R3, R10 ;  /* 0x0000000a03079221 */ /* 0x001fca0000000000 */
[----:B------:R1:W-:Y:S01]  /*05d0*/  @!P1 STS [R8], R7 ;  /* 0x0000000708009388 */ /* 0x0003e20000000800 */
[----:B------:R-:W-:Y:S01]  /*05e0*/  BAR.SYNC.DEFER_BLOCKING 0x0 ;  /* 0x0000000000007b1d */ /* 0x000fe20000010000 */
[----:B------:R-:W-:Y:S02]  /*05f0*/  ISETP.GT.U32.AND P1, PT, R6, 0x3, PT ;  /* 0x000000030600780c */ /* 0x000fe40003f24070 */
[----:B------:R-:W-:-:S11]  /*0600*/  MOV R6, R9 ;  /* 0x0000000900067202 */ /* 0x000fd60000000f00 */
[----:B-1----:R-:W-:Y:S05]  /*0610*/  @P1 BRA `(.L_x_7) ;  /* 0xfffffffc00d41947 */ /* 0x002fea000383ffff */
.L_x_6:
[----:B------:R-:W-:Y:S04]  /*0620*/  BSSY.RECONVERGENT B0, `(.L_x_8) ;  /* 0x0000016000007945 */ /* 0x000fe80003800200 */
[----:B------:R-:W-:Y:S05]  /*0630*/  @P0 BRA `(.L_x_9) ;  /* 0x0000000000500947 */ /* 0x000fea0003800000 */
[----:B------:R-:W1:Y:S01]  /*0640*/  S2UR UR6, SR_CgaCtaId ;  /* 0x00000000000679c3 */ /* 0x000e620000008800 */
[----:B------:R-:W-:Y:S02]  /*0650*/  UMOV UR5, 0x400 ;  /* 0x0000040000057882 */ /* 0x000fe40000000000 */
[----:B-1----:R-:W-:Y:S01]  /*0660*/  ULEA UR5, UR6, UR5, 0x18 ;  /* 0x0000000506057291 */ /* 0x002fe2000f8ec0ff */
[----:B------:R-:W1:Y:S08]  /*0670*/  LDCU UR6, c[0x0][0x38c] ;  /* 0x00007180ff0677ac */ /* 0x000e700008000800 */
[----:B------:R-:W2:Y:S01]  /*0680*/  LDS R0, [UR5] ;  /* 0x00000005ff007984 */ /* 0x000ea20008000800 */
[----:B-1----:R-:W-:-:S04]  /*0690*/  I2FP.F32.S32 R3, UR6 ;  /* 0x0000000600037c45 */ /* 0x002fc80008201400 */
[----:B------:R-:W0:Y:S02]  /*06a0*/  MUFU.RCP R6, R3 ;  /* 0x0000000300067308 */ /* 0x000e240000001000 */
[----:B0-----:R-:W-:-:S04]  /*06b0*/  FFMA R7, -R3, R6, 1 ;  /* 0x3f80000003077423 */ /* 0x001fc80000000106 */
[----:B------:R-:W-:Y:S02]  /*06c0*/  FFMA R7, R6, R7, R6 ;  /* 0x0000000706077223 */ /* 0x000fe40000000006 */
[----:B--2---:R-:W0:Y:S02]  /*06d0*/  FCHK P0, R0, R3 ;  /* 0x0000000300007302 */ /* 0x004e240000000000 */
[----:B------:R-:W-:-:S04]  /*06e0*/  FFMA R6, R0, R7, RZ ;  /* 0x0000000700067223 */ /* 0x000fc800000000ff */
[----:B------:R-:W-:-:S04]  /*06f0*/  FFMA R8, -R3, R6, R0 ;  /* 0x0000000603087223 */ /* 0x000fc80000000100 */
[----:B------:R-:W-:Y:S01]  /*0700*/  FFMA R9, R7, R8, R6 ;  /* 0x0000000807097223 */ /* 0x000fe20000000006 */
[----:B0-----:R-:W-:Y:S06]  /*0710*/  @!P0 BRA `(.L_x_10) ;  /* 0x00000000000c8947 */ /* 0x001fec0003800000 */
[----:B------:R-:W-:-:S07]  /*0720*/  MOV R6, 0x740 ;  /* 0x0000074000067802 */ /* 0x000fce0000000f00 */
[----:B---3--:R-:W-:Y:S05]  /*0730*/  CALL.REL.NOINC `($__internal_0_$__cuda_sm3x_div_rn_noftz_f32_slowpath) ;  /* 0x0000001000607944 */ /* 0x008fea0003c00000 */
[----:B------:R-:W-:-:S07]  /*0740*/  MOV R9, R0 ;  /* 0x0000000000097202 */ /* 0x000fce0000000f00 */
.L_x_10:
[----:B------:R-:W0:Y:S02]  /*0750*/  LDC.64 R6, c[0x0][0x390] ;  /* 0x0000e400ff067b82 */ /* 0x000e240000000a00 */
[----:B0-----:R-:W-:-:S05]  /*0760*/  IMAD.WIDE.U32 R6, R5, 0x4, R6 ;  /* 0x0000000405067825 */ /* 0x001fca00078e0006 */
[----:B------:R1:W-:Y:S02]  /*0770*/  STG.E desc[UR10][R6.64], R9 ;  /* 0x0000000906007986 */ /* 0x0003e4000c10190a */
.L_x_9:
[----:B------:R-:W-:Y:S05]  /*0780*/  BSYNC.RECONVERGENT B0 ;  /* 0x0000000000007941 */ /* 0x000fea0003800200 */
.L_x_8:
[----:B------:R-:W-:-:S13]  /*0790*/  ISETP.NE.AND P0, PT, R4, RZ, PT ;  /* 0x000000ff0400720c */ /* 0x000fda0003f05270 */
[----:B------:R-:W-:Y:S05]  /*07a0*/  @P0 EXIT ;  /* 0x000000000000094d */ /* 0x000fea0003800000 */
[C---:B---3--:R-:W-:Y:S01]  /*07b0*/  ISETP.GE.U32.AND P1, PT, R2.reuse, 0x10, PT ;  /* 0x000000100200780c */ /* 0x048fe20003f26070 */
[----:B------:R-:W-:Y:S01]  /*07c0*/  HFMA2 R3, -RZ, RZ, 0, 0 ;  /* 0x00000000ff037431 */ /* 0x000fe200000001ff */
[----:B------:R-:W-:Y:S02]  /*07d0*/  LOP3.LUT R18, R2, 0xf, RZ, 0xc0, !PT ;  /* 0x0000000f02127812 */ /* 0x000fe400078ec0ff */
[----:B------:R-:W-:Y:S02]  /*07e0*/  MOV R0, RZ ;  /* 0x000000ff00007202 */ /* 0x000fe40000000f00 */
[----:B------:R-:W-:-:S07]  /*07f0*/  ISETP.NE.AND P0, PT, R18, RZ, PT ;  /* 0x000000ff1200720c */ /* 0x000fce0003f05270 */
[----:B------:R-:W-:Y:S06]  /*0800*/  @!P1 BRA `(.L_x_11) ;  /* 0x0000000000b89947 */ /* 0x000fec0003800000 */
[----:B------:R-:W2:Y:S01]  /*0810*/  LDCU.64 UR6, c[0x0][0x390] ;  /* 0x00007200ff0677ac */ /* 0x000ea20008000a00 */
[C---:B-1----:R-:W-:Y:S02]  /*0820*/  LOP3.LUT R9, R2.reuse, 0xfffffff0, RZ, 0xc0, !PT ;  /* 0xfffffff002097812 */ /* 0x042fe400078ec0ff */
[----:B------:R-:W-:Y:S02]  /*0830*/  LOP3.LUT R0, R2, 0x7ffffff0, RZ, 0xc0, !PT ;  /* 0x7ffffff002007812 */ /* 0x000fe400078ec0ff */
[----:B------:R-:W-:Y:S01]  /*0840*/  MOV R3, RZ ;  /* 0x000000ff00037202 */ /* 0x000fe20000000f00 */
[----:B------:R-:W-:Y:S01]  /*0850*/  IMAD.MOV R9, RZ, RZ, -R9 ;  /* 0x000000ffff097224 */ /* 0x000fe200078e0a09 */
[----:B--2---:R-:W-:-:S04]  /*0860*/  UIADD3 UR5, UP0, UPT, UR6, 0x20, URZ ;  /* 0x0000002006057890 */ /* 0x004fc8000ff1e0ff */
[----:B------:R-:W-:Y:S02]  /*0870*/  UIADD3.X UR6, UPT, UPT, URZ, UR7, URZ, UP0, !UPT ;  /* 0x00000007ff067290 */ /* 0x000fe400087fe4ff */
[----:B------:R-:W-:-:S04]  /*0880*/  MOV R4, UR5 ;  /* 0x0000000500047c02 */ /* 0x000fc80008000f00 */
[----:B------:R-:W-:-:S07]  /*0890*/  MOV R5, UR6 ;  /* 0x0000000600057c02 */ /* 0x000fce0008000f00 */
.L_x_12:
[----:B------:R-:W2:Y:S04]  /*08a0*/  LDG.E R16, desc[UR10][R4.64+-0x20] ;  /* 0xffffe00a04107981 */ /* 0x000ea8000c1e1900 */
[----:B------:R-:W3:Y:S04]  /*08b0*/  LDG.E R17, desc[UR10][R4.64+-0x1c] ;  /* 0xffffe40a04117981 */ /* 0x000ee8000c1e1900 */
[----:B------:R-:W4:Y:S04]  /*08c0*/  LDG.E R19, desc[UR10][R4.64+-0x18] ;  /* 0xffffe80a04137981 */ /* 0x000f28000c1e1900 */
[----:B------:R-:W5:Y:S04]  /*08d0*/  LDG.E R21, desc[UR10][R4.64+-0x14] ;  /* 0xffffec0a04157981 */ /* 0x000f68000c1e1900 */
        /* <DEDUP_REMOVED lines=9> */
[----:B0-----:R-:W5:Y:S04]  /*0970*/  LDG.E R7, desc[UR10][R4.64+0x14] ;  /* 0x0000140a04077981 */ /* 0x001f68000c1e1900 */
[----:B------:R-:W5:Y:S04]  /*0980*/  LDG.E R8, desc[UR10][R4.64+0x18] ;  /* 0x0000180a04087981 */ /* 0x000f68000c1e1900 */
[----:B------:R0:W5:Y:S01]  /*0990*/  LDG.E R6, desc[UR10][R4.64+0x1c] ;  /* 0x00001c0a04067981 */ /* 0x000162000c1e1900 */
[----:B------:R-:W-:-:S04]  /*09a0*/  IADD3 R9, PT, PT, R9, 0x10, RZ ;  /* 0x0000001009097810 */ /* 0x000fc80007ffe0ff */
[----:B------:R-:W-:Y:S02]  /*09b0*/  ISETP.NE.AND P1, PT, R9, RZ, PT ;  /* 0x000000ff0900720c */ /* 0x000fe40003f25270 */
[----:B0-----:R-:W-:-:S04]  /*09c0*/  IADD3 R4, P2, PT, R4, 0x40, RZ ;  /* 0x0000004004047810 */ /* 0x001fc80007f5e0ff */
[----:B------:R-:W-:Y:S01]  /*09d0*/  IADD3.X R5, PT, PT, RZ, R5, RZ, P2, !PT ;  /* 0x00000005ff057210 */ /* 0x000fe200017fe4ff */
[----:B--2---:R-:W-:-:S04]  /*09e0*/  FADD R16, R16, R3 ;  /* 0x0000000310107221 */ /* 0x004fc80000000000 */
[----:B---3--:R-:W-:-:S04]  /*09f0*/  FADD R16, R16, R17 ;  /* 0x0000001110107221 */ /* 0x008fc80000000000 */
[----:B----4-:R-:W-:-:S04]  /*0a00*/  FADD R16, R16, R19 ;  /* 0x0000001310107221 */ /* 0x010fc80000000000 */
[----:B-----5:R-:W-:-:S04]  /*0a10*/  FADD R16, R16, R21 ;  /* 0x0000001510107221 */ /* 0x020fc80000000000 */
[----:B------:R-:W-:-:S04]  /*0a20*/  FADD R16, R16, R23 ;  /* 0x0000001710107221 */ /* 0x000fc80000000000 */
        /* <DEDUP_REMOVED lines=10> */
[----:B------:R-:W-:Y:S01]  /*0ad0*/  FADD R3, R7, R6 ;  /* 0x0000000607037221 */ /* 0x000fe20000000000 */
[----:B------:R-:W-:Y:S06]  /*0ae0*/  @P1 BRA `(.L_x_12) ;  /* 0xfffffffc006c1947 */ /* 0x000fec000383ffff */
.L_x_11:
[----:B------:R-:W-:Y:S05]  /*0af0*/  @!P0 BRA `(.L_x_13) ;  /* 0x0000000000c88947 */ /* 0x000fea0003800000 */
[----:B------:R-:W-:Y:S02]  /*0b00*/  ISETP.GE.U32.AND P0, PT, R18, 0x8, PT ;  /* 0x000000081200780c */ /* 0x000fe40003f06070 */
[----:B0-----:R-:W-:-:S04]  /*0b10*/  LOP3.LUT R8, R2, 0x7, RZ, 0xc0, !PT ;  /* 0x0000000702087812 */ /* 0x001fc800078ec0ff */
[----:B------:R-:W-:-:S07]  /*0b20*/  ISETP.NE.AND P1, PT, R8, RZ, PT ;  /* 0x000000ff0800720c */ /* 0x000fce0003f25270 */
[----:B------:R-:W-:Y:S06]  /*0b30*/  @!P0 BRA `(.L_x_14) ;  /* 0x00000000004c8947 */ /* 0x000fec0003800000 */
[----:B------:R-:W0:Y:S02]  /*0b40*/  LDC.64 R4, c[0x0][0x390] ;  /* 0x0000e400ff047b82 */ /* 0x000e240000000a00 */
[----:B0-----:R-:W-:-:S05]  /*0b50*/  IMAD.WIDE.U32 R4, R0, 0x4, R4 ;  /* 0x0000000400047825 */ /* 0x001fca00078e0004 */
[----:B-1----:R-:W2:Y:S04]  /*0b60*/  LDG.E R6, desc[UR10][R4.64] ;  /* 0x0000000a04067981 */ /* 0x002ea8000c1e1900 */
[----:B------:R-:W3:Y:S04]  /*0b70*/  LDG.E R7, desc[UR10][R4.64+0x4] ;  /* 0x0000040a04077981 */ /* 0x000ee8000c1e1900 */
[----:B------:R-:W4:Y:S04]  /*0b80*/  LDG.E R9, desc[UR10][R4.64+0x8] ;  /* 0x0000080a04097981 */ /* 0x000f28000c1e1900 */
[----:B------:R-:W5:Y:S04]  /*0b90*/  LDG.E R11, desc[UR10][R4.64+0xc] ;  /* 0x00000c0a040b7981 */ /* 0x000f68000c1e1900 */
[----:B------:R-:W5:Y:S04]  /*0ba0*/  LDG.E R13, desc[UR10][R4.64+0x10] ;  /* 0x0000100a040d7981 */ /* 0x000f68000c1e1900 */
[----:B------:R-:W5:Y:S04]  /*0bb0*/  LDG.E R15, desc[UR10][R4.64+0x14] ;  /* 0x0000140a040f7981 */ /* 0x000f68000c1e1900 */
[----:B------:R-:W5:Y:S04]  /*0bc0*/  LDG.E R17, desc[UR10][R4.64+0x18] ;  /* 0x0000180a04117981 */ /* 0x000f68000c1e1900 */
[----:B------:R-:W5:Y:S01]  /*0bd0*/  LDG.E R19, desc[UR10][R4.64+0x1c] ;  /* 0x00001c0a04137981 */ /* 0x000f62000c1e1900 */
[----:B------:R-:W-:Y:S01]  /*0be0*/  IADD3 R0, PT, PT, R0, 0x8, RZ ;  /* 0x0000000800007810 */ /* 0x000fe20007ffe0ff */
[----:B--2---:R-:W-:-:S04]  /*0bf0*/  FADD R6, R3, R6 ;  /* 0x0000000603067221 */ /* 0x004fc80000000000 */
[----:B---3--:R-:W-:-:S04]  /*0c00*/  FADD R6, R6, R7 ;  /* 0x0000000706067221 */ /* 0x008fc80000000000 */
[----:B----4-:R-:W-:-:S04]  /*0c10*/  FADD R6, R6, R9 ;  /* 0x0000000906067221 */ /* 0x010fc80000000000 */
[----:B-----5:R-:W-:-:S04]  /*0c20*/  FADD R6, R6, R11 ;  /* 0x0000000b06067221 */ /* 0x020fc80000000000 */
[----:B------:R-:W-:-:S04]  /*0c30*/  FADD R6, R6, R13 ;  /* 0x0000000d06067221 */ /* 0x000fc80000000000 */
[----:B------:R-:W-:-:S04]  /*0c40*/  FADD R6, R6, R15 ;  /* 0x0000000f06067221 */ /* 0x000fc80000000000 */
[----:B------:R-:W-:-:S04]  /*0c50*/  FADD R6, R6, R17 ;  /* 0x0000001106067221 */ /* 0x000fc80000000000 */
[----:B------:R-:W-:-:S07]  /*0c60*/  FADD R3, R6, R19 ;  /* 0x0000001306037221 */ /* 0x000fce0000000000 */
.L_x_14:
[----:B------:R-:W-:Y:S05]  /*0c70*/  @!P1 BRA `(.L_x_13) ;  /* 0x0000000000689947 */ /* 0x000fea0003800000 */
[----:B------:R-:W-:Y:S02]  /*0c80*/  ISETP.GE.U32.AND P0, PT, R8, 0x4, PT ;  /* 0x000000040800780c */ /* 0x000fe40003f06070 */
[----:B-1----:R-:W-:-:S04]  /*0c90*/  LOP3.LUT R6, R2, 0x3, RZ, 0xc0, !PT ;  /* 0x0000000302067812 */ /* 0x002fc800078ec0ff */
[----:B------:R-:W-:-:S07]  /*0ca0*/  ISETP.NE.AND P1, PT, R6, RZ, PT ;  /* 0x000000ff0600720c */ /* 0x000fce0003f25270 */
[----:B------:R-:W-:Y:S06]  /*0cb0*/  @!P0 BRA `(.L_x_15) ;  /* 0x00000000002c8947 */ /* 0x000fec0003800000 */
[----:B------:R-:W0:Y:S02]  /*0cc0*/  LDC.64 R4, c[0x0][0x390] ;  /* 0x0000e400ff047b82 */ /* 0x000e240000000a00 */
[----:B0-----:R-:W-:-:S05]  /*0cd0*/  IMAD.WIDE.U32 R4, R0, 0x4, R4 ;  /* 0x0000000400047825 */ /* 0x001fca00078e0004 */
[----:B------:R-:W2:Y:S04]  /*0ce0*/  LDG.E R8, desc[UR10][R4.64] ;  /* 0x0000000a04087981 */ /* 0x000ea8000c1e1900 */
[----:B------:R-:W3:Y:S04]  /*0cf0*/  LDG.E R7, desc[UR10][R4.64+0x4] ;  /* 0x0000040a04077981 */ /* 0x000ee8000c1e1900 */
[----:B------:R-:W4:Y:S04]  /*0d00*/  LDG.E R10, desc[UR10][R4.64+0x8] ;  /* 0x0000080a040a7981 */ /* 0x000f28000c1e1900 */
[----:B------:R-:W5:Y:S01]  /*0d10*/  LDG.E R12, desc[UR10][R4.64+0xc] ;  /* 0x00000c0a040c7981 */ /* 0x000f62000c1e1900 */
[----:B------:R-:W-:Y:S01]  /*0d20*/  IADD3 R0, PT, PT, R0, 0x4, RZ ;  /* 0x0000000400007810 */ /* 0x000fe20007ffe0ff */
[----:B--2---:R-:W-:-:S04]  /*0d30*/  FADD R8, R3, R8 ;  /* 0x0000000803087221 */ /* 0x004fc80000000000 */
[----:B---3--:R-:W-:-:S04]  /*0d40*/  FADD R7, R8, R7 ;  /* 0x0000000708077221 */ /* 0x008fc80000000000 */
[----:B----4-:R-:W-:-:S04]  /*0d50*/  FADD R7, R7, R10 ;  /* 0x0000000a07077221 */ /* 0x010fc80000000000 */
[----:B-----5:R-:W-:-:S07]  /*0d60*/  FADD R3, R7, R12 ;  /* 0x0000000c07037221 */ /* 0x020fce0000000000 */
.L_x_15:
[----:B------:R-:W-:Y:S05]  /*0d70*/  @!P1 BRA `(.L_x_13) ;  /* 0x0000000000289947 */ /* 0x000fea0003800000 */
[----:B------:R-:W0:Y:S01]  /*0d80*/  LDC.64 R4, c[0x0][0x390] ;  /* 0x0000e400ff047b82 */ /* 0x000e220000000a00 */
[----:B------:R-:W-:Y:S02]  /*0d90*/  IMAD.MOV R6, RZ, RZ, -R6 ;  /* 0x000000ffff067224 */ /* 0x000fe400078e0a06 */
[----:B0-----:R-:W-:-:S07]  /*0da0*/  IMAD.WIDE.U32 R4, R0, 0x4, R4 ;  /* 0x0000000400047825 */ /* 0x001fce00078e0004 */
.L_x_16:
[----:B------:R0:W2:Y:S01]  /*0db0*/  LDG.E R0, desc[UR10][R4.64] ;  /* 0x0000000a04007981 */ /* 0x0000a2000c1e1900 */
[----:B------:R-:W-:-:S04]  /*0dc0*/  IADD3 R6, PT, PT, R6, 0x1, RZ ;  /* 0x0000000106067810 */ /* 0x000fc80007ffe0ff */
[----:B------:R-:W-:Y:S02]  /*0dd0*/  ISETP.NE.AND P0, PT, R6, RZ, PT ;  /* 0x000000ff0600720c */ /* 0x000fe40003f05270 */
[----:B0-----:R-:W-:-:S04]  /*0de0*/  IADD3 R4, P1, PT, R4, 0x4, RZ ;  /* 0x0000000404047810 */ /* 0x001fc80007f3e0ff */
[----:B------:R-:W-:Y:S01]  /*0df0*/  IADD3.X R5, PT, PT, RZ, R5, RZ, P1, !PT ;  /* 0x00000005ff057210 */ /* 0x000fe20000ffe4ff */
[----:B--2---:R-:W-:-:S06]  /*0e00*/  FADD R3, R0, R3 ;  /* 0x0000000300037221 */ /* 0x004fcc0000000000 */
[----:B------:R-:W-:Y:S05]  /*0e10*/  @P0 BRA `(.L_x_16) ;  /* 0xfffffffc00e40947 */ /* 0x000fea000383ffff */
.L_x_13:
[----:B------:R-:W2:Y:S02]  /*0e20*/  LDCU UR5, c[0x0][0x388] ;  /* 0x00007100ff0577ac */ /* 0x000ea40008000800 */
[----:B--2---:R-:W-:-:S04]  /*0e30*/  I2FP.F32.S32 R4, UR5 ;  /* 0x0000000500047c45 */ /* 0x004fc80008201400 */
[----:B------:R-:W2:Y:S08]  /*0e40*/  MUFU.RCP R5, R4 ;  /* 0x0000000400057308 */ /* 0x000eb00000001000 */
[----:B------:R-:W3:Y:S01]  /*0e50*/  FCHK P0, R3, R4 ;  /* 0x0000000403007302 */ /* 0x000ee20000000000 */
[----:B--2---:R-:W-:-:S04]  /*0e60*/  FFMA R0, -R4, R5, 1 ;  /* 0x3f80000004007423 */ /* 0x004fc80000000105 */
[----:B------:R-:W-:-:S04]  /*0e70*/  FFMA R0, R5, R0, R5 ;  /* 0x0000000005007223 */ /* 0x000fc80000000005 */
[----:B01----:R-:W-:-:S04]  /*0e80*/  FFMA R7, R0, R3, RZ ;  /* 0x0000000300077223 */ /* 0x003fc800000000ff */
[----:B------:R-:W-:-:S04]  /*0e90*/  FFMA R6, -R4, R7, R3 ;  /* 0x0000000704067223 */ /* 0x000fc80000000103 */
[----:B------:R-:W-:Y:S01]  /*0ea0*/  FFMA R7, R0, R6, R7 ;  /* 0x0000000600077223 */ /* 0x000fe20000000007 */
[----:B---3--:R-:W-:Y:S06]  /*0eb0*/  @!P0 BRA `(.L_x_17) ;  /* 0x0000000000148947 */ /* 0x008fec0003800000 */
[----:B------:R-:W-:Y:S02]  /*0ec0*/  MOV R0, R3 ;  /* 0x0000000300007202 */ /* 0x000fe40000000f00 */
[----:B------:R-:W-:Y:S02]  /*0ed0*/  MOV R3, R4 ;  /* 0x0000000400037202 */ /* 0x000fe40000000f00 */
[----:B------:R-:W-:-:S07]  /*0ee0*/  MOV R6, 0xf00 ;  /* 0x00000f0000067802 */ /* 0x000fce0000000f00 */
[----:B------:R-:W-:Y:S05]  /*0ef0*/  CALL.REL.NOINC `($__internal_0_$__cuda_sm3x_div_rn_noftz_f32_slowpath) ;  /* 0x0000000800707944 */ /* 0x000fea0003c00000 */
[----:B------:R-:W-:-:S07]  /*0f00*/  MOV R7, R0 ;  /* 0x0000000000077202 */ /* 0x000fce0000000f00 */
.L_x_17:
[----:B------:R-:W0:Y:S01]  /*0f10*/  LDC.64 R4, c[0x0][0x390] ;  /* 0x0000e400ff047b82 */ /* 0x000e220000000a00 */
[----:B------:R-:W-:Y:S01]  /*0f20*/  UISETP.GE.AND UP0, UPT, UR4, 0x1, UPT ;  /* 0x000000010400788c */ /* 0x000fe2000bf06270 */
[----:B------:R-:W-:Y:S02]  /*0f30*/  HFMA2 R9, -RZ, RZ, 0, 0 ;  /* 0x00000000ff097431 */ /* 0x000fe400000001ff */
[----:B0-----:R-:W-:-:S05]  /*0f40*/  IMAD.WIDE.U32 R4, R2, 0x4, R4 ;  /* 0x0000000402047825 */ /* 0x001fca00078e0004 */
[----:B------:R0:W-:Y:S01]  /*0f50*/  STG.E desc[UR10][R4.64], R7 ;  /* 0x0000000704007986 */ /* 0x0001e2000c10190a */
[----:B------:R-:W-:Y:S05]  /*0f60*/  BRA.U !UP0, `(.L_x_18) ;  /* 0x0000000908107547 */ /* 0x000fea000b800000 */
[----:B------:R-:W-:Y:S01]  /*0f70*/  UISETP.GE.U32.AND UP1, UPT, UR4, 0x10, UPT ;  /* 0x000000100400788c */ /* 0x000fe2000bf26070 */
[----:B------:R-:W-:Y:S01]  /*0f80*/  IMAD.MOV.U32 R9, RZ, RZ, RZ ;  /* 0x000000ffff097224 */ /* 0x000fe200078e00ff */
[----:B------:R-:W-:Y:S01]  /*0f90*/  ULOP3.LUT UR8, UR4, 0xf, URZ, 0xc0, !UPT ;  /* 0x0000000f04087892 */ /* 0x000fe2000f8ec0ff */
[----:B------:R-:W-:-:S03]  /*0fa0*/  MOV R0, RZ ;  /* 0x000000ff00007202 */ /* 0x000fc60000000f00 */
[----:B------:R-:W-:-:S03]  /*0fb0*/  UISETP.NE.AND UP0, UPT, UR8, URZ, UPT ;  /* 0x000000ff0800728c */ /* 0x000fc6000bf05270 */
[----:B------:R-:W-:Y:S08]  /*0fc0*/  BRA.U !UP1, `(.L_x_19) ;  /* 0x0000000109f87547 */ /* 0x000ff0000b800000 */
[----:B------:R-:W1:Y:S01]  /*0fd0*/  LDCU.64 UR6, c[0x0][0x380] ;  /* 0x00007000ff0677ac */ /* 0x000e620008000a00 */
[----:B------:R-:W-:Y:S01]  /*0fe0*/  MOV R9, RZ ;  /* 0x000000ff00097202 */ /* 0x000fe20000000f00 */
[----:B------:R-:W-:-:S06]  /*0ff0*/  ULOP3.LUT UR9, UR4, 0x7ffffff0, URZ, 0xc0, !UPT ;  /* 0x7ffffff004097892 */ /* 0x000fcc000f8ec0ff */
[----:B------:R-:W-:Y:S01]  /*1000*/  MOV R0, UR9 ;  /* 0x0000000900007c02 */ /* 0x000fe20008000f00 */
[----:B-1----:R-:W-:-:S04]  /*1010*/  UIADD3 UR5, UP1, UPT, UR6, 0x20, URZ ;  /* 0x0000002006057890 */ /* 0x002fc8000ff3e0ff */
[----:B------:R-:W-:Y:S02]  /*1020*/  UIADD3.X UR6, UPT, UPT, URZ, UR7, URZ, UP1, !UPT ;  /* 0x00000007ff067290 */ /* 0x000fe40008ffe4ff */
[----:B------:R-:W-:Y:S01]  /*1030*/  MOV R2, UR5 ;  /* 0x0000000500027c02 */ /* 0x000fe20008000f00 */
[----:B------:R-:W-:-:S03]  /*1040*/  UIADD3 UR7, UPT, UPT, -UR9, URZ, URZ ;  /* 0x000000ff09077290 */ /* 0x000fc6000fffe1ff */
[----:B------:R-:W-:-:S09]  /*1050*/  MOV R3, UR6 ;  /* 0x0000000600037c02 */ /* 0x000fd20008000f00 */
.L_x_20:
        /* <DEDUP_REMOVED lines=15> */
[----:B------:R1:W5:Y:S01]  /*1150*/  LDG.E R6, desc[UR10][R2.64+0x1c] ;  /* 0x00001c0a02067981 */ /* 0x000362000c1e1900 */
[----:B------:R-:W-:-:S04]  /*1160*/  UIADD3 UR7, UPT, UPT, UR7, 0x10, URZ ;  /* 0x0000001007077890 */ /* 0x000fc8000fffe0ff */
[----:B------:R-:W-:Y:S01]  /*1170*/  UISETP.NE.AND UP1, UPT, UR7, URZ, UPT ;  /* 0x000000ff0700728c */ /* 0x000fe2000bf25270 */
[----:B-1----:R-:W-:-:S04]  /*1180*/  IADD3 R2, P0, PT, R2, 0x40, RZ ;  /* 0x0000004002027810 */ /* 0x002fc80007f1e0ff */
[----:B------:R-:W-:Y:S01]  /*1190*/  IADD3.X R3, PT, PT, RZ, R3, RZ, P0, !PT ;  /* 0x00000003ff037210 */ /* 0x000fe200007fe4ff */
[----:B--2---:R-:W-:-:S04]  /*11a0*/  FADD R11, R11, -R7 ;  /* 0x800000070b0b7221 */ /* 0x004fc80000000000 */
[----:B------:R-:W-:Y:S01]  /*11b0*/  FFMA R9, R11, R11, R9 ;  /* 0x0000000b0b097223 */ /* 0x000fe20000000009 */
[--C-:B---3--:R-:W-:Y:S01]  /*11c0*/  FADD R13, R13, -R7.reuse ;  /* 0x800000070d0d7221 */ /* 0x108fe20000000000 */
[----:B----4-:R-:W-:-:S03]  /*11d0*/  FADD R15, R15, -R7 ;  /* 0x800000070f0f7221 */ /* 0x010fc60000000000 */
[----:B------:R-:W-:Y:S01]  /*11e0*/  FFMA R9, R13, R13, R9 ;  /* 0x0000000d0d097223 */ /* 0x000fe20000000009 */
[----:B-----5:R-:W-:-:S03]  /*11f0*/  FADD R17, R17, -R7 ;  /* 0x8000000711117221 */ /* 0x020fc60000000000 */
[----:B------:R-:W-:Y:S01]  /*1200*/  FFMA R9, R15, R15, R9 ;  /* 0x0000000f0f097223 */ /* 0x000fe20000000009 */
[----:B------:R-:W-:-:S03]  /*1210*/  FADD R28, R28, -R7 ;  /* 0x800000071c1c7221 */ /* 0x000fc60000000000 */
        /* <DEDUP_REMOVED lines=22> */
[----:B------:R-:W-:-:S04]  /*1380*/  FFMA R9, R10, R10, R9 ;  /* 0x0000000a0a097223 */ /* 0x000fc80000000009 */
[----:B------:R-:W-:Y:S01]  /*1390*/  FFMA R9, R6, R6, R9 ;  /* 0x0000000606097223 */ /* 0x000fe20000000009 */
[----:B------:R-:W-:Y:S06]  /*13a0*/  BRA.U UP1, `(.L_x_20) ;  /* 0xfffffffd012c7547 */ /* 0x000fec000b83ffff */
.L_x_19:
[----:B------:R-:W-:Y:S05]  /*13b0*/  BRA.U !UP0, `(.L_x_18) ;  /* 0x0000000108fc7547 */ /* 0x000fea000b800000 */
[----:B------:R-:W-:Y:S02]  /*13c0*/  UISETP.GE.U32.AND UP0, UPT, UR8, 0x8, UPT ;  /* 0x000000080800788c */ /* 0x000fe4000bf06070 */
[----:B------:R-:W-:-:S04]  /*13d0*/  ULOP3.LUT UR6, UR4, 0x7, URZ, 0xc0, !UPT ;  /* 0x0000000704067892 */ /* 0x000fc8000f8ec0ff */
[----:B------:R-:W-:-:S03]  /*13e0*/  UISETP.NE.AND UP1, UPT, UR6, URZ, UPT ;  /* 0x000000ff0600728c */ /* 0x000fc6000bf25270 */
[----:B------:R-:W-:Y:S08]  /*13f0*/  BRA.U !UP0, `(.L_x_21) ;  /* 0x00000001086c7547 */ /* 0x000ff0000b800000 */
[----:B------:R-:W1:Y:S02]  /*1400*/  LDC.64 R2, c[0x0][0x380] ;  /* 0x0000e000ff027b82 */ /* 0x000e640000000a00 */
[----:B-1----:R-:W-:-:S05]  /*1410*/  IMAD.WIDE.U32 R2, R0, 0x4, R2 ;  /* 0x0000000400027825 */ /* 0x002fca00078e0002 */
[----:B------:R-:W2:Y:S04]  /*1420*/  LDG.E R6, desc[UR10][R2.64] ;  /* 0x0000000a02067981 */ /* 0x000ea8000c1e1900 */
[----:B------:R-:W3:Y:S04]  /*1430*/  LDG.E R8, desc[UR10][R2.64+0x4] ;  /* 0x0000040a02087981 */ /* 0x000ee8000c1e1900 */
[----:B------:R-:W4:Y:S04]  /*1440*/  LDG.E R10, desc[UR10][R2.64+0x8] ;  /* 0x0000080a020a7981 */ /* 0x000f28000c1e1900 */
[----:B------:R-:W5:Y:S04]  /*1450*/  LDG.E R12, desc[UR10][R2.64+0xc] ;  /* 0x00000c0a020c7981 */ /* 0x000f68000c1e1900 */
[----:B------:R-:W5:Y:S04]  /*1460*/  LDG.E R14, desc[UR10][R2.64+0x10] ;  /* 0x0000100a020e7981 */ /* 0x000f68000c1e1900 */
[----:B------:R-:W5:Y:S04]  /*1470*/  LDG.E R16, desc[UR10][R2.64+0x14] ;  /* 0x0000140a02107981 */ /* 0x000f68000c1e1900 */
[----:B------:R-:W5:Y:S04]  /*1480*/  LDG.E R18, desc[UR10][R2.64+0x18] ;  /* 0x0000180a02127981 */ /* 0x000f68000c1e1900 */
[----:B------:R1:W5:Y:S01]  /*1490*/  LDG.E R20, desc[UR10][R2.64+0x1c] ;  /* 0x00001c0a02147981 */ /* 0x000362000c1e1900 */
[----:B------:R-:W-:-:S02]  /*14a0*/  VIADD R0, R0, 0x8 ;  /* 0x0000000800007836 */ /* 0x000fc40000000000 */
[----:B--2---:R-:W-:-:S04]  /*14b0*/  FADD R6, R6, -R7 ;  /* 0x8000000706067221 */ /* 0x004fc80000000000 */
[----:B------:R-:W-:Y:S01]  /*14c0*/  FFMA R6, R6, R6, R9 ;  /* 0x0000000606067223 */ /* 0x000fe20000000009 */
[----:B---3--:R-:W-:-:S04]  /*14d0*/  FADD R9, R8, -R7 ;  /* 0x8000000708097221 */ /* 0x008fc80000000000 */
[----:B------:R-:W-:Y:S01]  /*14e0*/  FFMA R6, R9, R9, R6 ;  /* 0x0000000909067223 */ /* 0x000fe20000000006 */
[----:B----4-:R-:W-:-:S04]  /*14f0*/  FADD R9, R10, -R7 ;  /* 0x800000070a097221 */ /* 0x010fc80000000000 */
[----:B------:R-:W-:Y:S01]  /*1500*/  FFMA R6, R9, R9, R6 ;  /* 0x0000000909067223 */ /* 0x000fe20000000006 */
[----:B-----5:R-:W-:-:S04]  /*1510*/  FADD R9, R12, -R7 ;  /* 0x800000070c097221 */ /* 0x020fc80000000000 */
[----:B------:R-:W-:Y:S01]  /*1520*/  FFMA R6, R9, R9, R6 ;  /* 0x0000000909067223 */ /* 0x000fe20000000006 */
[--C-:B------:R-:W-:Y:S01]  /*1530*/  FADD R9, R14, -R7.reuse ;  /* 0x800000070e097221 */ /* 0x100fe20000000000 */
[----:B-1----:R-:W-:-:S03]  /*1540*/  FADD R3, R16, -R7 ;  /* 0x8000000710037221 */ /* 0x002fc60000000000 */
[----:B------:R-:W-:Y:S01]  /*1550*/  FFMA R6, R9, R9, R6 ;  /* 0x0000000909067223 */ /* 0x000fe20000000006 */
[----:B------:R-:W-:-:S03]  /*1560*/  FADD R9, R18, -R7 ;  /* 0x8000000712097221 */ /* 0x000fc60000000000 */
[----:B------:R-:W-:Y:S01]  /*1570*/  FFMA R6, R3, R3, R6 ;  /* 0x0000000303067223 */ /* 0x000fe20000000006 */
[----:B------:R-:W-:-:S03]  /*1580*/  FADD R3, R20, -R7 ;  /* 0x8000000714037221 */ /* 0x000fc60000000000 */
[----:B------:R-:W-:-:S04]  /*1590*/  FFMA R6, R9, R9, R6 ;  /* 0x0000000909067223 */ /* 0x000fc80000000006 */
[----:B------:R-:W-:-:S07]  /*15a0*/  FFMA R9, R3, R3, R6 ;  /* 0x0000000303097223 */ /* 0x000fce0000000006 */
.L_x_21:
        /* <DEDUP_REMOVED lines=10> */
[----:B------:R-:W5:Y:S01]  /*1650*/  LDG.E R12, desc[UR10][R2.64+0xc] ;  /* 0x00000c0a020c7981 */ /* 0x000f62000c1e1900 */
[----:B------:R-:W-:Y:S01]  /*1660*/  IADD3 R0, PT, PT, R0, 0x4, RZ ;  /* 0x0000000400007810 */ /* 0x000fe20007ffe0ff */
[----:B--2---:R-:W-:-:S04]  /*1670*/  FADD R6, R6, -R7 ;  /* 0x8000000706067221 */ /* 0x004fc80000000000 */
[----:B------:R-:W-:Y:S01]  /*1680*/  FFMA R6, R6, R6, R9 ;  /* 0x0000000606067223 */ /* 0x000fe20000000009 */
[--C-:B---3--:R-:W-:Y:S01]  /*1690*/  FADD R9, R8, -R7.reuse ;  /* 0x8000000708097221 */ /* 0x108fe20000000000 */
[----:B----4-:R-:W-:-:S03]  /*16a0*/  FADD R11, R10, -R7 ;  /* 0x800000070a0b7221 */ /* 0x010fc60000000000 */
[----:B------:R-:W-:Y:S01]  /*16b0*/  FFMA R6, R9, R9, R6 ;  /* 0x0000000909067223 */ /* 0x000fe20000000006 */
[----:B-----5:R-:W-:-:S03]  /*16c0*/  FADD R9, R12, -R7 ;  /* 0x800000070c097221 */ /* 0x020fc60000000000 */
[----:B------:R-:W-:-:S04]  /*16d0*/  FFMA R6, R11, R11, R6 ;  /* 0x0000000b0b067223 */ /* 0x000fc80000000006 */
[----:B------:R-:W-:-:S07]  /*16e0*/  FFMA R9, R9, R9, R6 ;  /* 0x0000000909097223 */ /* 0x000fce0000000006 */
.L_x_22:
[----:B------:R-:W-:Y:S05]  /*16f0*/  BRA.U !UP1, `(.L_x_18) ;  /* 0x00000001092c7547 */ /* 0x000fea000b800000 */
[----:B------:R-:W1:Y:S01]  /*1700*/  LDC.64 R2, c[0x0][0x380] ;  /* 0x0000e000ff027b82 */ /* 0x000e620000000a00 */
[----:B------:R-:W-:Y:S01]  /*1710*/  UIADD3 UR5, UPT, UPT, -UR5, URZ, URZ ;  /* 0x000000ff05057290 */ /* 0x000fe2000fffe1ff */
[----:B-1----:R-:W-:-:S11]  /*1720*/  IMAD.WIDE.U32 R2, R0, 0x4, R2 ;  /* 0x0000000400027825 */ /* 0x002fd600078e0002 */
.L_x_23:
[----:B------:R1:W2:Y:S01]  /*1730*/  LDG.E R0, desc[UR10][R2.64] ;  /* 0x0000000a02007981 */ /* 0x0002a2000c1e1900 */
[----:B------:R-:W-:-:S04]  /*1740*/  UIADD3 UR5, UPT, UPT, UR5, 0x1, URZ ;  /* 0x0000000105057890 */ /* 0x000fc8000fffe0ff */
[----:B------:R-:W-:Y:S01]  /*1750*/  UISETP.NE.AND UP0, UPT, UR5, URZ, UPT ;  /* 0x000000ff0500728c */ /* 0x000fe2000bf05270 */
[----:B-1----:R-:W-:-:S04]  /*1760*/  IADD3 R2, P0, PT, R2, 0x4, RZ ;  /* 0x0000000402027810 */ /* 0x002fc80007f1e0ff */
[----:B------:R-:W-:Y:S01]  /*1770*/  IADD3.X R3, PT, PT, RZ, R3, RZ, P0, !PT ;  /* 0x00000003ff037210 */ /* 0x000fe200007fe4ff */
[----:B--2---:R-:W-:-:S04]  /*1780*/  FADD R0, R0, -R7 ;  /* 0x8000000700007221 */ /* 0x004fc80000000000 */
[----:B------:R-:W-:Y:S01]  /*1790*/  FFMA R9, R0, R0, R9 ;  /* 0x0000000000097223 */ /* 0x000fe20000000009 */
[----:B------:R-:W-:Y:S06]  /*17a0*/  BRA.U UP0, `(.L_x_23) ;  /* 0xfffffffd00e07547 */ /* 0x000fec000b83ffff */
.L_x_18:
[----:B------:R-:W-:Y:S01]  /*17b0*/  I2FP.F32.S32 R3, UR4 ;  /* 0x0000000400037c45 */ /* 0x000fe20008201400 */
[----:B------:R-:W-:Y:S03]  /*17c0*/  BSSY.RECONVERGENT B0, `(.L_x_24) ;  /* 0x000000d000007945 */ /* 0x000fe60003800200 */
[----:B------:R-:W0:Y:S08]  /*17d0*/  MUFU.RCP R0, R3 ;  /* 0x0000000300007308 */ /* 0x000e300000001000 */
[----:B------:R-:W1:Y:S01]  /*17e0*/  FCHK P0, R9, R3 ;  /* 0x0000000309007302 */ /* 0x000e620000000000 */
[----:B0-----:R-:W-:-:S04]  /*17f0*/  FFMA R7, -R3, R0, 1 ;  /* 0x3f80000003077423 */ /* 0x001fc80000000100 */
[----:B------:R-:W-:-:S04]  /*1800*/  FFMA R0, R0, R7, R0 ;  /* 0x0000000700007223 */ /* 0x000fc80000000000 */
[----:B------:R-:W-:-:S04]  /*1810*/  FFMA R2, R0, R9, RZ ;  /* 0x0000000900027223 */ /* 0x000fc800000000ff */
[----:B------:R-:W-:-:S04]  /*1820*/  FFMA R7, -R3, R2, R9 ;  /* 0x0000000203077223 */ /* 0x000fc80000000109 */
[----:B------:R-:W-:Y:S01]  /*1830*/  FFMA R7, R0, R7, R2 ;  /* 0x0000000700077223 */ /* 0x000fe20000000002 */
[----:B-1----:R-:W-:Y:S06]  /*1840*/  @!P0 BRA `(.L_x_25) ;  /* 0x0000000000108947 */ /* 0x002fec0003800000 */
[----:B------:R-:W-:Y:S02]  /*1850*/  MOV R0, R9 ;  /* 0x0000000900007202 */ /* 0x000fe40000000f00 */
[----:B------:R-:W-:-:S07]  /*1860*/  MOV R6, 0x1880 ;  /* 0x0000188000067802 */ /* 0x000fce0000000f00 */
[----:B------:R-:W-:Y:S05]  /*1870*/  CALL.REL.NOINC `($__internal_0_$__cuda_sm3x_div_rn_noftz_f32_slowpath) ;  /* 0x0000000000107944 */ /* 0x000fea0003c00000 */
[----:B------:R-:W-:-:S07]  /*1880*/  MOV R7, R0 ;  /* 0x0000000000077202 */ /* 0x000fce0000000f00 */
.L_x_25:
[----:B------:R-:W-:Y:S05]  /*1890*/  BSYNC.RECONVERGENT B0 ;  /* 0x0000000000007941 */ /* 0x000fea0003800200 */
.L_x_24:
[----:B------:R-:W-:Y:S01]  /*18a0*/  STG.E desc[UR10][R4.64+0x4], R7 ;  /* 0x0000040704007986 */ /* 0x000fe2000c10190a */
[----:B------:R-:W-:Y:S05]  /*18b0*/  EXIT ;  /* 0x000000000000794d */ /* 0x000fea0003800000 */
        .weak           $__internal_0_$__cuda_sm3x_div_rn_noftz_f32_slowpath
        .type           $__internal_0_$__cuda_sm3x_div_rn_noftz_f32_slowpath,@function
        .size           $__internal_0_$__cuda_sm3x_div_rn_noftz_f32_slowpath,(.L_x_204 - $__internal_0_$__cuda_sm3x_div_rn_noftz_f32_slowpath)
$__internal_0_$__cuda_sm3x_div_rn_noftz_f32_slowpath:
[----:B------:R-:W-:Y:S01]  /*18c0*/  SHF.R.U32.HI R8, RZ, 0x17, R3 ;  /* 0x00000017ff087819 */ /* 0x000fe20000011603 */
[----:B------:R-:W-:Y:S01]  /*18d0*/  BSSY.RECONVERGENT B1, `(.L_x_26) ;  /* 0x0000062000017945 */ /* 0x000fe20003800200 */
[----:B------:R-:W-:Y:S02]  /*18e0*/  SHF.R.U32.HI R7, RZ, 0x17, R0 ;  /* 0x00000017ff077819 */ /* 0x000fe40000011600 */
[----:B------:R-:W-:Y:S02]  /*18f0*/  LOP3.LUT R12, R8, 0xff, RZ, 0xc0, !PT ;  /* 0x000000ff080c7812 */ /* 0x000fe400078ec0ff */
[----:B------:R-:W-:Y:S02]  /*1900*/  LOP3.LUT R10, R7, 0xff, RZ, 0xc0, !PT ;  /* 0x000000ff070a7812 */ /* 0x000fe400078ec0ff */
[----:B------:R-:W-:Y:S02]  /*1910*/  IADD3 R9, PT, PT, R12, -0x1, RZ ;  /* 0xffffffff0c097810 */ /* 0x000fe40007ffe0ff */
[----:B------:R-:W-:-:S02]  /*1920*/  IADD3 R8, PT, PT, R10, -0x1, RZ ;  /* 0xffffffff0a087810 */ /* 0x000fc40007ffe0ff */
[----:B------:R-:W-:-:S04]  /*1930*/  ISETP.GT.U32.AND P0, PT, R9, 0xfd, PT ;  /* 0x000000fd0900780c */ /* 0x000fc80003f04070 */
[----:B------:R-:W-:-:S13]  /*1940*/  ISETP.GT.U32.OR P0, PT, R8, 0xfd, P0 ;  /* 0x000000fd0800780c */ /* 0x000fda0000704470 */
[----:B------:R-:W-:Y:S01]  /*1950*/  @!P0 IMAD.MOV.U32 R7, RZ, RZ, RZ ;  /* 0x000000ffff078224 */ /* 0x000fe200078e00ff */
[----:B------:R-:W-:Y:S06]  /*1960*/  @!P0 BRA `(.L_x_27) ;  /* 0x00000000005c8947 */ /* 0x000fec0003800000 */
[----:B------:R-:W-:Y:S02]  /*1970*/  FSETP.GTU.FTZ.AND P0, PT, |R0|, +INF , PT ;  /* 0x7f8000000000780b */ /* 0x000fe40003f1c200 */
[----:B------:R-:W-:-:S04]  /*1980*/  FSETP.GTU.FTZ.AND P1, PT, |R3|, +INF , PT ;  /* 0x7f8000000300780b */ /* 0x000fc80003f3c200 */
[----:B------:R-:W-:-:S13]  /*1990*/  PLOP3.LUT P0, PT, P0, P1, PT, 0xf8, 0x8f ;  /* 0x00000000008f781c */ /* 0x000fda0000703f70 */
[----:B------:R-:W-:Y:S05]  /*19a0*/  @P0 BRA `(.L_x_28) ;  /* 0x00000004004c0947 */ /* 0x000fea0003800000 */
[----:B------:R-:W-:-:S13]  /*19b0*/  LOP3.LUT P0, RZ, R3, 0x7fffffff, R0, 0xc8, !PT ;  /* 0x7fffffff03ff7812 */ /* 0x000fda000780c800 */
[----:B------:R-:W-:Y:S05]  /*19c0*/  @!P0 BRA `(.L_x_29) ;  /* 0x00000004003c8947 */ /* 0x000fea0003800000 */
[C---:B------:R-:W-:Y:S02]  /*19d0*/  FSETP.NEU.FTZ.AND P2, PT, |R0|.reuse, +INF , PT ;  /* 0x7f8000000000780b */ /* 0x040fe40003f5d200 */
[----:B------:R-:W-:Y:S02]  /*19e0*/  FSETP.NEU.FTZ.AND P1, PT, |R3|, +INF , PT ;  /* 0x7f8000000300780b */ /* 0x000fe40003f3d200 */
[----:B------:R-:W-:-:S11]  /*19f0*/  FSETP.NEU.FTZ.AND P0, PT, |R0|, +INF , PT ;  /* 0x7f8000000000780b */ /* 0x000fd60003f1d200 */
[----:B------:R-:W-:Y:S05]  /*1a00*/  @!P1 BRA !P2, `(.L_x_29) ;  /* 0x00000004002c9947 */ /* 0x000fea0005000000 */
[----:B------:R-:W-:-:S04]  /*1a10*/  LOP3.LUT P2, RZ, R0, 0x7fffffff, RZ, 0xc0, !PT ;  /* 0x7fffffff00ff7812 */ /* 0x000fc8000784c0ff */
[----:B------:R-:W-:-:S13]  /*1a20*/  PLOP3.LUT P1, PT, P1, P2, PT, 0x2f, 0xf2 ;  /* 0x0000000000f2781c */ /* 0x000fda0000f24577 */
[----:B------:R-:W-:Y:S05]  /*1a30*/  @P1 BRA `(.L_x_30) ;  /* 0x0000000400181947 */ /* 0x000fea0003800000 */
[----:B------:R-:W-:-:S04]  /*1a40*/  LOP3.LUT P1, RZ, R3, 0x7fffffff, RZ, 0xc0, !PT ;  /* 0x7fffffff03ff7812 */ /* 0x000fc8000782c0ff */
[----:B------:R-:W-:-:S13]  /*1a50*/  PLOP3.LUT P0, PT, P0, P1, PT, 0x2f, 0xf2 ;  /* 0x0000000000f2781c */ /* 0x000fda0000702577 */
[----:B------:R-:W-:Y:S05]  /*1a60*/  @P0 BRA `(.L_x_31) ;  /* 0x0000000400000947 */ /* 0x000fea0003800000 */
[----:B------:R-:W-:Y:S02]  /*1a70*/  ISETP.GE.AND P0, PT, R8, RZ, PT ;  /* 0x000000ff0800720c */ /* 0x000fe40003f06270 */
[----:B------:R-:W-:-:S11]  /*1a80*/  ISETP.GE.AND P1, PT, R9, RZ, PT ;  /* 0x000000ff0900720c */ /* 0x000fd60003f26270 */
[----:B------:R-:W-:Y:S01]  /*1a90*/  @P0 MOV R7, RZ ;  /* 0x000000ff00070202 */ /* 0x000fe20000000f00 */
[----:B------:R-:W-:Y:S01]  /*1aa0*/  @!P0 FFMA R0, R0, 1.84467440737095516160e+19, RZ ;  /* 0x5f80000000008823 */ /* 0x000fe200000000ff */
[----:B------:R-:W-:Y:S01]  /*1ab0*/  @!P0 MOV R7, 0xffffffc0 ;  /* 0xffffffc000078802 */ /* 0x000fe20000000f00 */
[----:B------:R-:W-:-:S03]  /*1ac0*/  @!P1 FFMA R3, R3, 1.84467440737095516160e+19, RZ ;  /* 0x5f80000003039823 */ /* 0x000fc600000000ff */
[----:B------:R-:W-:-:S07]  /*1ad0*/  @!P1 IADD3 R7, PT, PT, R7, 0x40, RZ ;  /* 0x0000004007079810 */ /* 0x000fce0007ffe0ff */
.L_x_27:
[----:B------:R-:W-:Y:S01]  /*1ae0*/  LEA R8, R12, 0xc0800000, 0x17 ;  /* 0xc08000000c087811 */ /* 0x000fe200078eb8ff */
[----:B------:R-:W-:Y:S03]  /*1af0*/  BSSY.RECONVERGENT B2, `(.L_x_32) ;  /* 0x0000036000027945 */ /* 0x000fe60003800200 */
[----:B------:R-:W-:Y:S02]  /*1b00*/  IADD3 R8, PT, PT, -R8, R3, RZ ;  /* 0x0000000308087210 */ /* 0x000fe40007ffe1ff */
[----:B------:R-:W-:Y:S02]  /*1b10*/  IADD3 R3, PT, PT, R10, -0x7f, RZ ;  /* 0xffffff810a037810 */ /* 0x000fe40007ffe0ff */
[----:B------:R0:W1:Y:S01]  /*1b20*/  MUFU.RCP R9, R8 ;  /* 0x0000000800097308 */ /* 0x0000620000001000 */
[----:B------:R-:W-:Y:S02]  /*1b30*/  FADD.FTZ R11, -R8, -RZ ;  /* 0x800000ff080b7221 */ /* 0x000fe40000010100 */
[C---:B------:R-:W-:Y:S01]  /*1b40*/  IMAD R0, R3.reuse, -0x800000, R0 ;  /* 0xff80000003007824 */ /* 0x040fe200078e0200 */
[----:B0-----:R-:W-:-:S04]  /*1b50*/  IADD3 R8, PT, PT, R3, 0x7f, -R12 ;  /* 0x0000007f03087810 */ /* 0x001fc80007ffe80c */
[----:B------:R-:W-:Y:S01]  /*1b60*/  IADD3 R8, PT, PT, R8, R7, RZ ;  /* 0x0000000708087210 */ /* 0x000fe20007ffe0ff */
[----:B-1----:R-:W-:-:S04]  /*1b70*/  FFMA R10, R9, R11, 1 ;  /* 0x3f800000090a7423 */ /* 0x002fc8000000000b */
[----:B------:R-:W-:-:S04]  /*1b80*/  FFMA R14, R9, R10, R9 ;  /* 0x0000000a090e7223 */ /* 0x000fc80000000009 */
[----:B------:R-:W-:-:S04]  /*1b90*/  FFMA R9, R0, R14, RZ ;  /* 0x0000000e00097223 */ /* 0x000fc800000000ff */
[----:B------:R-:W-:-:S04]  /*1ba0*/  FFMA R10, R11, R9, R0 ;  /* 0x000000090b0a7223 */ /* 0x000fc80000000000 */
[----:B------:R-:W-:-:S04]  /*1bb0*/  FFMA R9, R14, R10, R9 ;  /* 0x0000000a0e097223 */ /* 0x000fc80000000009 */
[----:B------:R-:W-:-:S04]  /*1bc0*/  FFMA R10, R11, R9, R0 ;  /* 0x000000090b0a7223 */ /* 0x000fc80000000000 */
[----:B------:R-:W-:-:S05]  /*1bd0*/  FFMA R0, R14, R10, R9 ;  /* 0x0000000a0e007223 */ /* 0x000fca0000000009 */
[----:B------:R-:W-:-:S04]  /*1be0*/  SHF.R.U32.HI R3, RZ, 0x17, R0 ;  /* 0x00000017ff037819 */ /* 0x000fc80000011600 */
[----:B------:R-:W-:-:S05]  /*1bf0*/  LOP3.LUT R3, R3, 0xff, RZ, 0xc0, !PT ;  /* 0x000000ff03037812 */ /* 0x000fca00078ec0ff */
[----:B------:R-:W-:-:S05]  /*1c00*/  IMAD.IADD R11, R3, 0x1, R8 ;  /* 0x00000001030b7824 */ /* 0x000fca00078e0208 */
[----:B------:R-:W-:-:S04]  /*1c10*/  IADD3 R3, PT, PT, R11, -0x1, RZ ;  /* 0xffffffff0b037810 */ /* 0x000fc80007ffe0ff */
[----:B------:R-:W-:-:S13]  /*1c20*/  ISETP.GE.U32.AND P0, PT, R3, 0xfe, PT ;  /* 0x000000fe0300780c */ /* 0x000fda0003f06070 */
[----:B------:R-:W-:Y:S05]  /*1c30*/  @!P0 BRA `(.L_x_33) ;  /* 0x0000000000808947 */ /* 0x000fea0003800000 */
[----:B------:R-:W-:-:S13]  /*1c40*/  ISETP.GT.AND P0, PT, R11, 0xfe, PT ;  /* 0x000000fe0b00780c */ /* 0x000fda0003f04270 */
[----:B------:R-:W-:Y:S05]  /*1c50*/  @P0 BRA `(.L_x_34) ;  /* 0x00000000006c0947 */ /* 0x000fea0003800000 */
[----:B------:R-:W-:-:S13]  /*1c60*/  ISETP.GE.AND P0, PT, R11, 0x1, PT ;  /* 0x000000010b00780c */ /* 0x000fda0003f06270 */
[----:B------:R-:W-:Y:S05]  /*1c70*/  @P0 BRA `(.L_x_35) ;  /* 0x0000000000740947 */ /* 0x000fea0003800000 */
[----:B------:R-:W-:Y:S02]  /*1c80*/  ISETP.GE.AND P0, PT, R11, -0x18, PT ;  /* 0xffffffe80b00780c */ /* 0x000fe40003f06270 */
[----:B------:R-:W-:-:S11]  /*1c90*/  LOP3.LUT R0, R0, 0x80000000, RZ, 0xc0, !PT ;  /* 0x8000000000007812 */ /* 0x000fd600078ec0ff */
[----:B------:R-:W-:Y:S05]  /*1ca0*/  @!P0 BRA `(.L_x_35) ;  /* 0x0000000000688947 */ /* 0x000fea0003800000 */
[CCC-:B------:R-:W-:Y:S01]  /*1cb0*/  FFMA.RZ R3, R14.reuse, R10.reuse, R9.reuse ;  /* 0x0000000a0e037223 */ /* 0x1c0fe2000000c009 */
[CCC-:B------:R-:W-:Y:S01]  /*1cc0*/  FFMA.RM R8, R14.reuse, R10.reuse, R9.reuse ;  /* 0x0000000a0e087223 */ /* 0x1c0fe20000004009 */
[C---:B------:R-:W-:Y:S02]  /*1cd0*/  ISETP.NE.AND P2, PT, R11.reuse, RZ, PT ;  /* 0x000000ff0b00720c */ /* 0x040fe40003f45270 */
[----:B------:R-:W-:Y:S02]  /*1ce0*/  ISETP.NE.AND P1, PT, R11, RZ, PT ;  /* 0x000000ff0b00720c */ /* 0x000fe40003f25270 */
[----:B------:R-:W-:Y:S01]  /*1cf0*/  LOP3.LUT R7, R3, 0x7fffff, RZ, 0xc0, !PT ;  /* 0x007fffff03077812 */ /* 0x000fe200078ec0ff */
[----:B------:R-:W-:Y:S01]  /*1d00*/  FFMA.RP R3, R14, R10, R9 ;  /* 0x0000000a0e037223 */ /* 0x000fe20000008009 */
[----:B------:R-:W-:Y:S02]  /*1d10*/  IADD3 R10, PT, PT, R11, 0x20, RZ ;  /* 0x000000200b0a7810 */ /* 0x000fe40007ffe0ff */
[----:B------:R-:W-:-:S02]  /*1d20*/  LOP3.LUT R7, R7, 0x800000, RZ, 0xfc, !PT ;  /* 0x0080000007077812 */ /* 0x000fc400078efcff */
[----:B------:R-:W-:Y:S02]  /*1d30*/  IADD3 R9, PT, PT, -R11, RZ, RZ ;  /* 0x000000ff0b097210 */ /* 0x000fe40007ffe1ff */
[----:B------:R-:W-:Y:S02]  /*1d40*/  SHF.L.U32 R10, R7, R10, RZ ;  /* 0x0000000a070a7219 */ /* 0x000fe400000006ff */
[----:B------:R-:W-:Y:S02]  /*1d50*/  FSETP.NEU.FTZ.AND P0, PT, R3, R8, PT ;  /* 0x000000080300720b */ /* 0x000fe40003f1d000 */
[----:B------:R-:W-:Y:S02]  /*1d60*/  SEL R8, R9, RZ, P2 ;  /* 0x000000ff09087207 */ /* 0x000fe40001000000 */
[----:B------:R-:W-:Y:S02]  /*1d70*/  ISETP.NE.AND P1, PT, R10, RZ, P1 ;  /* 0x000000ff0a00720c */ /* 0x000fe40000f25270 */
[----:B------:R-:W-:-:S02]  /*1d80*/  SHF.R.U32.HI R8, RZ, R8, R7 ;  /* 0x00000008ff087219 */ /* 0x000fc40000011607 */
[----:B------:R-:W-:Y:S02]  /*1d90*/  PLOP3.LUT P0, PT, P0, P1, PT, 0xf8, 0x8f ;  /* 0x00000000008f781c */ /* 0x000fe40000703f70 */
[----:B------:R-:W-:Y:S02]  /*1da0*/  SHF.R.U32.HI R10, RZ, 0x1, R8 ;  /* 0x00000001ff0a7819 */ /* 0x000fe40000011608 */
[----:B------:R-:W-:-:S04]  /*1db0*/  SEL R3, RZ, 0x1, !P0 ;  /* 0x00000001ff037807 */ /* 0x000fc80004000000 */
[----:B------:R-:W-:-:S04]  /*1dc0*/  LOP3.LUT R3, R3, 0x1, R10, 0xf8, !PT ;  /* 0x0000000103037812 */ /* 0x000fc800078ef80a */
[----:B------:R-:W-:-:S04]  /*1dd0*/  LOP3.LUT R3, R3, R8, RZ, 0xc0, !PT ;  /* 0x0000000803037212 */ /* 0x000fc800078ec0ff */
[----:B------:R-:W-:-:S04]  /*1de0*/  IADD3 R3, PT, PT, R10, R3, RZ ;  /* 0x000000030a037210 */ /* 0x000fc80007ffe0ff */
[----:B------:R-:W-:Y:S01]  /*1df0*/  LOP3.LUT R0, R3, R0, RZ, 0xfc, !PT ;  /* 0x0000000003007212 */ /* 0x000fe200078efcff */
[----:B------:R-:W-:Y:S06]  /*1e00*/  BRA `(.L_x_35) ;  /* 0x0000000000107947 */ /* 0x000fec0003800000 */
.L_x_34:
[----:B------:R-:W-:-:S04]  /*1e10*/  LOP3.LUT R0, R0, 0x80000000, RZ, 0xc0, !PT ;  /* 0x8000000000007812 */ /* 0x000fc800078ec0ff */
[----:B------:R-:W-:Y:S01]  /*1e20*/  LOP3.LUT R0, R0, 0x7f800000, RZ, 0xfc, !PT ;  /* 0x7f80000000007812 */ /* 0x000fe200078efcff */
[----:B------:R-:W-:Y:S06]  /*1e30*/  BRA `(.L_x_35) ;  /* 0x0000000000047947 */ /* 0x000fec0003800000 */
.L_x_33:
[----:B------:R-:W-:-:S07]  /*1e40*/  LEA R0, R8, R0, 0x17 ;  /* 0x0000000008007211 */ /* 0x000fce00078eb8ff */
.L_x_35:
[----:B------:R-:W-:Y:S05]  /*1e50*/  BSYNC.RECONVERGENT B2 ;  /* 0x0000000000027941 */ /* 0x000fea0003800200 */
.L_x_32:
[----:B------:R-:W-:Y:S05]  /*1e60*/  BRA `(.L_x_36) ;  /* 0x0000000000207947 */ /* 0x000fea0003800000 */
.L_x_31:
[----:B------:R-:W-:-:S04]  /*1e70*/  LOP3.LUT R0, R3, 0x80000000, R0, 0x48, !PT ;  /* 0x8000000003007812 */ /* 0x000fc800078e4800 */
[----:B------:R-:W-:Y:S01]  /*1e80*/  LOP3.LUT R0, R0, 0x7f800000, RZ, 0xfc, !PT ;  /* 0x7f80000000007812 */ /* 0x000fe200078efcff */
[----:B------:R-:W-:Y:S06]  /*1e90*/  BRA `(.L_x_36) ;  /* 0x0000000000147947 */ /* 0x000fec0003800000 */
.L_x_30:
[----:B------:R-:W-:Y:S01]  /*1ea0*/  LOP3.LUT R0, R3, 0x80000000, R0, 0x48, !PT ;  /* 0x8000000003007812 */ /* 0x000fe200078e4800 */
[----:B------:R-:W-:Y:S06]  /*1eb0*/  BRA `(.L_x_36) ;  /* 0x00000000000c7947 */ /* 0x000fec0003800000 */
.L_x_29:
[----:B------:R-:W0:Y:S01]  /*1ec0*/  MUFU.RSQ R0, -QNAN ;  /* 0xffc0000000007908 */ /* 0x000e220000001400 */
[----:B------:R-:W-:Y:S05]  /*1ed0*/  BRA `(.L_x_36) ;  /* 0x0000000000047947 */ /* 0x000fea0003800000 */
.L_x_28:
[----:B------:R-:W-:-:S07]  /*1ee0*/  FADD.FTZ R0, R0, R3 ;  /* 0x0000000300007221 */ /* 0x000fce0000010000 */
.L_x_36:
[----:B------:R-:W-:Y:S05]  /*1ef0*/  BSYNC.RECONVERGENT B1 ;  /* 0x0000000000017941 */ /* 0x000fea0003800200 */
.L_x_26:
[----:B------:R-:W-:-:S04]  /*1f00*/  HFMA2 R7, -RZ, RZ, 0, 0 ;  /* 0x00000000ff077431 */ /* 0x000fc800000001ff */
[----:B0-----:R-:W-:Y:S05]  /*1f10*/  RET.REL.NODEC R6 `(_Z17meanAndDispersionPfiiS_) ;  /* 0xffffffe006387950 */ /* 0x001fea0003c3ffff */
.L_x_37:
[----:B------:R-:W-:-:S00]  /*1f20*/  BRA `(.L_x_37) ;  /* 0xfffffffc00fc7947 */ /* 0x000fc0000383ffff */
[----:B------:R-:W-:-:S00]  /*1f30*/  NOP ;  /* 0x0000000000007918 */ /* 0x000fc00000000000 */
        /* <DEDUP_REMOVED lines=12> */
.L_x_204:


//--------------------- .text._Z26kernel_OneSM_Mean_and_DispPfS_iS_S_ --------------------------
	.section	.text._Z26kernel_OneSM_Mean_and_DispPfS_iS_S_,"ax",@progbits
	.align	128
        .global         _Z26kernel_OneSM_Mean_and_DispPfS_iS_S_
        .type           _Z26kernel_OneSM_Mean_and_DispPfS_iS_S_,@function
        .size           _Z26kernel_OneSM_Mean_and_DispPfS_iS_S_,(.L_x_205 - _Z26kernel_OneSM_Mean_and_DispPfS_iS_S_)
        .other          _Z26kernel_OneSM_Mean_and_DispPfS_iS_S_,@"STO_CUDA_ENTRY STV_DEFAULT"
_Z26kernel_OneSM_Mean_and_DispPfS_iS_S_:
.text._Z26kernel_OneSM_Mean_and_DispPfS_iS_S_:
[----:B------:R-:W-:Y:S01]  /*0000*/  LDC R1, c[0x0][0x37c] ;  /* 0x0000df00ff017b82 */ /* 0x000fe20000000800 */
[----:B------:R-:W0:Y:S01]  /*0010*/  S2R R6, SR_TID.X ;  /* 0x0000000000067919 */ /* 0x000e220000002100 */
[----:B------:R-:W0:Y:S06]  /*0020*/  LDCU UR4, c[0x0][0x390] ;  /* 0x00007200ff0477ac */ /* 0x000e2c0008000800 */
[----:B------:R-:W1:Y:S01]  /*0030*/  LDC R5, c[0x0][0x360] ;  /* 0x0000d800ff057b82 */ /* 0x000e620000000800 */
[----:B0-----:R-:W-:-:S13]  /*0040*/  ISETP.GE.U32.AND P0, PT, R6, UR4, PT ;  /* 0x0000000406007c0c */ /* 0x001fda000bf06070 */
[----:B------:R-:W-:Y:S05]  /*0050*/  @P0 EXIT ;  /* 0x000000000000094d */ /* 0x000fea0003800000 */
[----:B------:R-:W0:Y:S01]  /*0060*/  LDC.64 R12, c[0x0][0x380] ;  /* 0x0000e000ff0c7b82 */ /* 0x000e220000000a00 */
[----:B------:R-:W-:Y:S01]  /*0070*/  BSSY.RECONVERGENT B0, `(.L_x_38) ;  /* 0x0000012000007945 */ /* 0x000fe20003800200 */
[----:B-1----:R-:W-:Y:S01]  /*0080*/  IMAD.MOV.U32 R4, RZ, RZ, R5 ;  /* 0x000000ffff047224 */ /* 0x002fe200078e0005 */
[----:B------:R-:W-:Y:S01]  /*0090*/  CS2R R2, SRZ ;  /* 0x0000000000027805 */ /* 0x000fe2000001ff00 */
[----:B------:R-:W-:Y:S01]  /*00a0*/  IMAD.MOV.U32 R0, RZ, RZ, RZ ;  /* 0x000000ffff007224 */ /* 0x000fe200078e00ff */
[----:B------:R-:W1:Y:S01]  /*00b0*/  LDCU.64 UR6, c[0x0][0x358] ;  /* 0x00006b00ff0677ac */ /* 0x000e620008000a00 */
[----:B------:R-:W-:Y:S02]  /*00c0*/  IMAD.MOV.U32 R7, RZ, RZ, R6 ;  /* 0x000000ffff077224 */ /* 0x000fe400078e0006 */
[----:B------:R-:W2:Y:S05]  /*00d0*/  LDC.64 R14, c[0x0][0x388] ;  /* 0x0000e200ff0e7b82 */ /* 0x000eaa0000000a00 */
.L_x_39:
[----:B0-----:R-:W-:-:S04]  /*00e0*/  IMAD.WIDE.U32 R8, R7, 0x4, R12 ;  /* 0x0000000407087825 */ /* 0x001fc800078e000c */
[----:B--2---:R-:W-:Y:S02]  /*00f0*/  IMAD.WIDE.U32 R10, R7, 0x4, R14 ;  /* 0x00000004070a7825 */ /* 0x004fe400078e000e */
[----:B-1----:R-:W2:Y:S04]  /*0100*/  LDG.E R9, desc[UR6][R8.64] ;  /* 0x0000000608097981 */ /* 0x002ea8000c1e1900 */
[----:B------:R-:W3:Y:S01]  /*0110*/  LDG.E R10, desc[UR6][R10.64] ;  /* 0x000000060a0a7981 */ /* 0x000ee2000c1e1900 */
[----:B------:R-:W-:Y:S01]  /*0120*/  IADD3 R7, PT, PT, R4, R7, RZ ;  /* 0x0000000704077210 */ /* 0x000fe20007ffe0ff */
[----:B------:R-:W-:-:S03]  /*0130*/  VIADD R3, R3, 0x1 ;  /* 0x0000000103037836 */ /* 0x000fc60000000000 */
[----:B------:R-:W-:Y:S01]  /*0140*/  ISETP.GE.U32.AND P0, PT, R7, UR4, PT ;  /* 0x0000000407007c0c */ /* 0x000fe2000bf06070 */
[C---:B--2---:R-:W-:Y:S01]  /*0150*/  FADD R2, R9.reuse, R2 ;  /* 0x0000000209027221 */ /* 0x044fe20000000000 */
[----:B---3--:R-:W-:-:S04]  /*0160*/  FFMA R17, R9, R9, R10 ;  /* 0x0000000909117223 */ /* 0x008fc8000000000a */
[----:B------:R-:W-:-:S07]  /*0170*/  FADD R0, R17, R0 ;  /* 0x0000000011007221 */ /* 0x000fce0000000000 */
[----:B------:R-:W-:Y:S05]  /*0180*/  @!P0 BRA `(.L_x_39) ;  /* 0xfffffffc00d48947 */ /* 0x000fea000383ffff */
[----:B------:R-:W-:Y:S05]  /*0190*/  BSYNC.RECONVERGENT B0 ;  /* 0x0000000000007941 */ /* 0x000fea0003800200 */
.L_x_38:
[----:B------:R-:W0:Y:S01]  /*01a0*/  S2R R8, SR_CgaCtaId ;  /* 0x0000000000087919 */ /* 0x000e220000008800 */
[----:B------:R-:W-:Y:S01]  /*01b0*/  MOV R9, 0x400 ;  /* 0x0000040000097802 */ /* 0x000fe20000000f00 */
[----:B------:R-:W-:Y:S01]  /*01c0*/  BSSY.RECONVERGENT B0, `(.L_x_40) ;  /* 0x0000012000007945 */ /* 0x000fe20003800200 */
[----:B------:R-:W-:-:S04]  /*01d0*/  I2FP.F32.U32 R11, R3 ;  /* 0x00000003000b7245 */ /* 0x000fc80000201000 */
[----:B------:R-:W1:Y:S08]  /*01e0*/  MUFU.RCP R10, R11 ;  /* 0x0000000b000a7308 */ /* 0x000e700000001000 */
[----:B------:R-:W2:Y:S01]  /*01f0*/  FCHK P0, R2, R11 ;  /* 0x0000000b02007302 */ /* 0x000ea20000000000 */
[----:B-1----:R-:W-:-:S04]  /*0200*/  FFMA R13, -R11, R10, 1 ;  /* 0x3f8000000b0d7423 */ /* 0x002fc8000000010a */
[----:B------:R-:W-:Y:S01]  /*0210*/  FFMA R13, R10, R13, R10 ;  /* 0x0000000d0a0d7223 */ /* 0x000fe2000000000a */
[----:B0-----:R-:W-:-:S03]  /*0220*/  LEA R9, R8, R9, 0x18 ;  /* 0x0000000908097211 */ /* 0x001fc600078ec0ff */
[----:B------:R-:W-:Y:S02]  /*0230*/  FFMA R10, R2, R13, RZ ;  /* 0x0000000d020a7223 */ /* 0x000fe400000000ff */
[----:B------:R-:W-:Y:S02]  /*0240*/  IMAD R7, R5, 0x8, R9 ;  /* 0x0000000805077824 */ /* 0x000fe400078e0209 */
[----:B------:R-:W-:Y:S02]  /*0250*/  FFMA R12, -R11, R10, R2 ;  /* 0x0000000a0b0c7223 */ /* 0x000fe40000000102 */
[----:B------:R-:W-:Y:S02]  /*0260*/  IMAD R8, R6, 0x4, R7 ;  /* 0x0000000406087824 */ /* 0x000fe400078e0207 */
[----:B------:R-:W-:-:S03]  /*0270*/  FFMA R10, R13, R12, R10 ;  /* 0x0000000c0d0a7223 */ /* 0x000fc6000000000a */
[----:B------:R0:W-:Y:S01]  /*0280*/  STS [R8], R3 ;  /* 0x0000000308007388 */ /* 0x0001e20000000800 */
[----:B--2---:R-:W-:Y:S05]  /*0290*/  @!P0 BRA `(.L_x_41) ;  /* 0x0000000000108947 */ /* 0x004fea0003800000 */
[----:B0-----:R-:W-:Y:S02]  /*02a0*/  MOV R3, R11 ;  /* 0x0000000b00037202 */ /* 0x001fe40000000f00 */
[----:B------:R-:W-:-:S07]  /*02b0*/  MOV R14, 0x2d0 ;  /* 0x000002d0000e7802 */ /* 0x000fce0000000f00 */
[----:B------:R-:W-:Y:S05]  /*02c0*/  CALL.REL.NOINC `($__internal_1_$__cuda_sm3x_div_rn_noftz_f32_slowpath) ;  /* 0x0000000400907944 */ /* 0x000fea0003c00000 */
[----:B------:R-:W-:-:S07]  /*02d0*/  IMAD.MOV.U32 R10, RZ, RZ, R19 ;  /* 0x000000ffff0a7224 */ /* 0x000fce00078e0013 */
.L_x_41:
[----:B------:R-:W-:Y:S05]  /*02e0*/  BSYNC.RECONVERGENT B0 ;  /* 0x0000000000007941 */ /* 0x000fea0003800200 */
.L_x_40:
[----:B------:R-:W0:Y:S01]  /*02f0*/  MUFU.RCP R2, R11 ;  /* 0x0000000b00027308 */ /* 0x000e220000001000 */
[----:B------:R-:W-:Y:S01]  /*0300*/  IMAD R9, R6, 0x4, R9 ;  /* 0x0000000406097824 */ /* 0x000fe200078e0209 */
[----:B------:R-:W-:Y:S04]  /*0310*/  BSSY.RECONVERGENT B0, `(.L_x_42) ;  /* 0x000000e000007945 */ /* 0x000fe80003800200 */
[----:B------:R1:W-:Y:S02]  /*0320*/  STS [R9], R10 ;  /* 0x0000000a09007388 */ /* 0x0003e40000000800 */
[----:B------:R-:W2:Y:S01]  /*0330*/  FCHK P0, R0, R11 ;  /* 0x0000000b00007302 */ /* 0x000ea20000000000 */
[----:B0-----:R-:W-:-:S04]  /*0340*/  FFMA R3, -R11, R2, 1 ;  /* 0x3f8000000b037423 */ /* 0x001fc80000000102 */
[----:B------:R-:W-:-:S04]  /*0350*/  FFMA R13, R2, R3, R2 ;  /* 0x00000003020d7223 */ /* 0x000fc80000000002 */
[----:B------:R-:W-:-:S04]  /*0360*/  FFMA R2, R0, R13, RZ ;  /* 0x0000000d00027223 */ /* 0x000fc800000000ff */
[----:B------:R-:W-:-:S04]  /*0370*/  FFMA R3, -R11, R2, R0 ;  /* 0x000000020b037223 */ /* 0x000fc80000000100 */
[----:B------:R-:W-:Y:S01]  /*0380*/  FFMA R3, R13, R3, R2 ;  /* 0x000000030d037223 */ /* 0x000fe20000000002 */
[----:B-12---:R-:W-:Y:S06]  /*0390*/  @!P0 BRA `(.L_x_43) ;  /* 0x0000000000148947 */ /* 0x006fec0003800000 */
[----:B------:R-:W-:Y:S01]  /*03a0*/  IMAD.MOV.U32 R2, RZ, RZ, R0 ;  /* 0x000000ffff027224 */ /* 0x000fe200078e0000 */
[----:B------:R-:W-:Y:S02]  /*03b0*/  MOV R3, R11 ;  /* 0x0000000b00037202 */ /* 0x000fe40000000f00 */
[----:B------:R-:W-:-:S07]  /*03c0*/  MOV R14, 0x3e0 ;  /* 0x000003e0000e7802 */ /* 0x000fce0000000f00 */
[----:B------:R-:W-:Y:S05]  /*03d0*/  CALL.REL.NOINC `($__internal_1_$__cuda_sm3x_div_rn_noftz_f32_slowpath) ;  /* 0x00000004004c7944 */ /* 0x000fea0003c00000 */
[----:B------:R-:W-:-:S07]  /*03e0*/  IMAD.MOV.U32 R3, RZ, RZ, R19 ;  /* 0x000000ffff037224 */ /* 0x000fce00078e0013 */
.L_x_43:
[----:B------:R-:W-:Y:S05]  /*03f0*/  BSYNC.RECONVERGENT B0 ;  /* 0x0000000000007941 */ /* 0x000fea0003800200 */
.L_x_42:
[C---:B------:R-:W-:Y:S01]  /*0400*/  ISETP.GE.U32.AND P0, PT, R4.reuse, 0x2, PT ;  /* 0x000000020400780c */ /* 0x040fe20003f06070 */
[----:B------:R-:W-:Y:S01]  /*0410*/  IMAD R10, R4, 0x4, R9 ;  /* 0x00000004040a7824 */ /* 0x000fe200078e0209 */
[----:B------:R-:W-:-:S04]  /*0420*/  MOV R12, R4 ;  /* 0x00000004000c7202 */ /* 0x000fc80000000f00 */
[----:B------:R0:W-:Y:S01]  /*0430*/  STS [R10], R3 ;  /* 0x000000030a007388 */ /* 0x0001e20000000800 */
[----:B------:R-:W-:Y:S06]  /*0440*/  BAR.SYNC.DEFER_BLOCKING 0x0 ;  /* 0x0000000000007b1d */ /* 0x000fec0000010000 */
[----:B------:R-:W-:Y:S05]  /*0450*/  @!P0 BRA `(.L_x_44) ;  /* 0x0000000000e88947 */ /* 0x000fea0003800000 */
[----:B------:R-:W-:-:S07]  /*0460*/  IMAD.MOV.U32 R11, RZ, RZ, R4 ;  /* 0x000000ffff0b7224 */ /* 0x000fce00078e0004 */
.L_x_51:
[----:B------:R-:W-:Y:S01]  /*0470*/  SHF.R.U32.HI R13, RZ, 0x1, R4 ;  /* 0x00000001ff0d7819 */ /* 0x000fe20000011604 */
[----:B------:R-:W-:Y:S03]  /*0480*/  BSSY.RECONVERGENT B0, `(.L_x_45) ;  /* 0x0000033000007945 */ /* 0x000fe60003800200 */
[----:B------:R-:W-:-:S13]  /*0490*/  ISETP.GE.U32.AND P0, PT, R6, R13, PT ;  /* 0x0000000d0600720c */ /* 0x000fda0003f06070 */
[----:B-1----:R-:W-:Y:S05]  /*04a0*/  @P0 BRA `(.L_x_46) ;  /* 0x0000000000c00947 */ /* 0x002fea0003800000 */
[----:B------:R-:W-:Y:S01]  /*04b0*/  IMAD R0, R13, 0x4, R9 ;  /* 0x000000040d007824 */ /* 0x000fe200078e0209 */
[----:B------:R-:W-:Y:S01]  /*04c0*/  LDS R18, [R8] ;  /* 0x0000000008127984 */ /* 0x000fe20000000800 */
[----:B------:R-:W-:Y:S03]  /*04d0*/  BSSY.RECONVERGENT B1, `(.L_x_47) ;  /* 0x0000017000017945 */ /* 0x000fe60003800200 */
[----:B------:R-:W-:Y:S01]  /*04e0*/  LEA R14, R5, R0, 0x3 ;  /* 0x00000000050e7211 */ /* 0x000fe200078e18ff */
[----:B------:R-:W-:Y:S04]  /*04f0*/  LDS R19, [R0] ;  /* 0x0000000000137984 */ /* 0x000fe80000000800 */
[----:B------:R-:W1:Y:S04]  /*0500*/  LDS R21, [R14] ;  /* 0x000000000e157984 */ /* 0x000e680000000800 */
[----:B0-----:R-:W0:Y:S01]  /*0510*/  LDS R3, [R9] ;  /* 0x0000000009037984 */ /* 0x001e220000000800 */
[----:B-1----:R-:W-:Y:S01]  /*0520*/  IMAD.IADD R15, R18, 0x1, R21 ;  /* 0x00000001120f7824 */ /* 0x002fe200078e0215 */
[----:B------:R-:W-:-:S02]  /*0530*/  I2FP.F32.S32 R16, R21 ;  /* 0x0000001500107245 */ /* 0x000fc40000201400 */
[----:B------:R-:W-:Y:S02]  /*0540*/  I2FP.F32.S32 R18, R18 ;  /* 0x0000001200127245 */ /* 0x000fe40000201400 */
[----:B------:R-:W-:Y:S01]  /*0550*/  I2FP.F32.S32 R17, R15 ;  /* 0x0000000f00117245 */ /* 0x000fe20000201400 */
[----:B------:R-:W-:-:S03]  /*0560*/  FMUL R2, R19, R16 ;  /* 0x0000001013027220 */ /* 0x000fc60000400000 */
[----:B------:R-:W1:Y:S01]  /*0570*/  MUFU.RCP R20, R17 ;  /* 0x0000001100147308 */ /* 0x000e620000001000 */
[----:B0-----:R-:W-:-:S07]  /*0580*/  FFMA R2, R3, R18, R2 ;  /* 0x0000001203027223 */ /* 0x001fce0000000002 */
[----:B------:R-:W0:Y:S01]  /*0590*/  FCHK P0, R2, R17 ;  /* 0x0000001102007302 */ /* 0x000e220000000000 */
[----:B-1----:R-:W-:-:S04]  /*05a0*/  FFMA R19, -R17, R20, 1 ;  /* 0x3f80000011137423 */ /* 0x002fc80000000114 */
[----:B------:R-:W-:-:S04]  /*05b0*/  FFMA R19, R20, R19, R20 ;  /* 0x0000001314137223 */ /* 0x000fc80000000014 */
[----:B------:R-:W-:-:S04]  /*05c0*/  FFMA R14, R2, R19, RZ ;  /* 0x00000013020e7223 */ /* 0x000fc800000000ff */
[----:B------:R-:W-:-:S04]  /*05d0*/  FFMA R3, -R17, R14, R2 ;  /* 0x0000000e11037223 */ /* 0x000fc80000000102 */
[----:B------:R-:W-:Y:S01]  /*05e0*/  FFMA R14, R19, R3, R14 ;  /* 0x00000003130e7223 */ /* 0x000fe2000000000e */
[----:B0-----:R-:W-:Y:S06]  /*05f0*/  @!P0 BRA `(.L_x_48) ;  /* 0x0000000000108947 */ /* 0x001fec0003800000 */
[----:B------:R-:W-:Y:S01]  /*0600*/  IMAD.MOV.U32 R3, RZ, RZ, R17 ;  /* 0x000000ffff037224 */ /* 0x000fe200078e0011 */
[----:B------:R-:W-:-:S07]  /*0610*/  MOV R14, 0x630 ;  /* 0x00000630000e7802 */ /* 0x000fce0000000f00 */
[----:B------:R-:W-:Y:S05]  /*0620*/  CALL.REL.NOINC `($__internal_1_$__cuda_sm3x_div_rn_noftz_f32_slowpath) ;  /* 0x0000000000b87944 */ /* 0x000fea0003c00000 */
[----:B------:R-:W-:-:S07]  /*0630*/  MOV R14, R19 ;  /* 0x00000013000e7202 */ /* 0x000fce0000000f00 */
.L_x_48:
[----:B------:R-:W-:Y:S05]  /*0640*/  BSYNC.RECONVERGENT B1 ;  /* 0x0000000000017941 */ /* 0x000fea0003800200 */
.L_x_47:
[----:B------:R-:W-:Y:S01]  /*0650*/  IMAD R2, R11, 0x4, R0 ;  /* 0x000000040b027824 */ /* 0x000fe200078e0200 */
[----:B------:R-:W-:Y:S01]  /*0660*/  STS [R9], R14 ;  /* 0x0000000e09007388 */ /* 0x000fe20000000800 */
[----:B------:R-:W0:Y:S01]  /*0670*/  MUFU.RCP R0, R17 ;  /* 0x0000001100007308 */ /* 0x000e220000001000 */
[----:B------:R-:W-:Y:S02]  /*0680*/  BSSY.RECONVERGENT B1, `(.L_x_49) ;  /* 0x0000010000017945 */ /* 0x000fe40003800200 */
[----:B------:R-:W1:Y:S04]  /*0690*/  LDS R19, [R2] ;  /* 0x0000000002137984 */ /* 0x000e680000000800 */
[----:B------:R-:W2:Y:S01]  /*06a0*/  LDS R3, [R10] ;  /* 0x000000000a037984 */ /* 0x000ea20000000800 */
[----:B0-----:R-:W-:-:S04]  /*06b0*/  FFMA R21, -R17, R0, 1 ;  /* 0x3f80000011157423 */ /* 0x001fc80000000100 */
[----:B------:R-:W-:Y:S01]  /*06c0*/  FFMA R0, R0, R21, R0 ;  /* 0x0000001500007223 */ /* 0x000fe20000000000 */
[----:B-1----:R-:W-:-:S04]  /*06d0*/  FMUL R19, R16, R19 ;  /* 0x0000001310137220 */ /* 0x002fc80000400000 */
[----:B--2---:R-:W-:-:S04]  /*06e0*/  FFMA R2, R18, R3, R19 ;  /* 0x0000000312027223 */ /* 0x004fc80000000013 */
[----:B------:R-:W0:Y:S01]  /*06f0*/  FCHK P0, R2, R17 ;  /* 0x0000001102007302 */ /* 0x000e220000000000 */
        /* <DEDUP_REMOVED lines=8> */
.L_x_50:
[----:B------:R-:W-:Y:S05]  /*0780*/  BSYNC.RECONVERGENT B1 ;  /* 0x0000000000017941 */ /* 0x000fea0003800200 */
.L_x_49:
[----:B------:R1:W-:Y:S04]  /*0790*/  STS [R10], R3 ;  /* 0x000000030a007388 */ /* 0x0003e80000000800 */
[----:B------:R1:W-:Y:S02]  /*07a0*/  STS [R8], R15 ;  /* 0x0000000f08007388 */ /* 0x0003e40000000800 */
.L_x_46:
[----:B------:R-:W-:Y:S05]  /*07b0*/  BSYNC.RECONVERGENT B0 ;  /* 0x0000000000007941 */ /* 0x000fea0003800200 */
.L_x_45:
[----:B------:R-:W-:Y:S01]  /*07c0*/  BAR.SYNC.DEFER_BLOCKING 0x0 ;  /* 0x0000000000007b1d */ /* 0x000fe20000010000 */
[----:B------:R-:W-:Y:S01]  /*07d0*/  ISETP.GT.U32.AND P0, PT, R4, 0x3, PT ;  /* 0x000000030400780c */ /* 0x000fe20003f04070 */
[----:B------:R-:W-:-:S12]  /*07e0*/  IMAD.MOV.U32 R4, RZ, RZ, R13 ;  /* 0x000000ffff047224 */ /* 0x000fd800078e000d */
[----:B------:R-:W-:Y:S05]  /*07f0*/  @P0 BRA `(.L_x_51) ;  /* 0xfffffffc001c0947 */ /* 0x000fea000383ffff */
.L_x_44:
[----:B------:R-:W-:Y:S01]  /*0800*/  ISETP.NE.AND P0, PT, R6, RZ, PT ;  /* 0x000000ff0600720c */ /* 0x000fe20003f05270 */
[----:B------:R-:W-:-:S12]  /*0810*/  BSSY.RECONVERGENT B0, `(.L_x_52) ;  /* 0x000000d000007945 */ /* 0x000fd80003800200 */
[----:B------:R-:W-:Y:S05]  /*0820*/  @P0 BRA `(.L_x_53) ;  /* 0x00000000002c0947 */ /* 0x000fea0003800000 */
[----:B------:R-:W2:Y:S01]  /*0830*/  S2UR UR5, SR_CgaCtaId ;  /* 0x00000000000579c3 */ /* 0x000ea20000008800 */
[----:B------:R-:W-:Y:S01]  /*0840*/  UMOV UR4, 0x400 ;  /* 0x0000040000047882 */ /* 0x000fe20000000000 */
[----:B------:R-:W-:-:S06]  /*0850*/  IMAD R12, R12, -0x4, R7 ;  /* 0xfffffffc0c0c7824 */ /* 0x000fcc00078e0207 */
[----:B------:R-:W-:Y:S01]  /*0860*/  LDS R12, [R12] ;  /* 0x000000000c0c7984 */ /* 0x000fe20000000800 */
[----:B01----:R-:W0:Y:S08]  /*0870*/  LDC.64 R2, c[0x0][0x398] ;  /* 0x0000e600ff027b82 */ /* 0x003e300000000a00 */
[----:B------:R-:W1:Y:S01]  /*0880*/  LDC.64 R4, c[0x0][0x3a0] ;  /* 0x0000e800ff047b82 */ /* 0x000e620000000a00 */
[----:B--2---:R-:W-:-:S09]  /*0890*/  ULEA UR4, UR5, UR4, 0x18 ;  /* 0x0000000405047291 */ /* 0x004fd2000f8ec0ff */
[----:B------:R-:W2:Y:S02]  /*08a0*/  LDS R7, [UR4] ;  /* 0x00000004ff077984 */ /* 0x000ea40008000800 */
[----:B--2---:R-:W-:Y:S02]  /*08b0*/  FFMA R9, -R7, R7, R12 ;  /* 0x0000000707097223 */ /* 0x004fe4000000010c */
[----:B0-----:R2:W-:Y:S04]  /*08c0*/  STG.E desc[UR6][R2.64], R7 ;  /* 0x0000000702007986 */ /* 0x0015e8000c101906 */
[----:B-1----:R2:W-:Y:S02]  /*08d0*/  STG.E desc[UR6][R4.64], R9 ;  /* 0x0000000904007986 */ /* 0x0025e4000c101906 */
.L_x_53:
[----:B------:R-:W-:Y:S05]  /*08e0*/  BSYNC.RECONVERGENT B0 ;  /* 0x0000000000007941 */ /* 0x000fea0003800200 */
.L_x_52:
[----:B------:R-:W-:Y:S06]  /*08f0*/  BAR.SYNC.DEFER_BLOCKING 0x0 ;  /* 0x0000000000007b1d */ /* 0x000fec0000010000 */
[----:B------:R-:W-:Y:S05]  /*0900*/  EXIT ;  /* 0x000000000000794d */ /* 0x000fea0003800000 */
        .weak           $__internal_1_$__cuda_sm3x_div_rn_noftz_f32_slowpath
        .type           $__internal_1_$__cuda_sm3x_div_rn_noftz_f32_slowpath,@function
        .size           $__internal_1_$__cuda_sm3x_div_rn_noftz_f32_slowpath,(.L_x_205 - $__internal_1_$__cuda_sm3x_div_rn_noftz_f32_slowpath)
$__internal_1_$__cuda_sm3x_div_rn_noftz_f32_slowpath:
[----:B------:R-:W-:Y:S01]  /*0910*/  SHF.R.U32.HI R19, RZ, 0x17, R3 ;  /* 0x00000017ff137819 */ /* 0x000fe20000011603 */
[----:B------:R-:W-:Y:S01]  /*0920*/  BSSY.RECONVERGENT B2, `(.L_x_54) ;  /* 0x0000062000027945 */ /* 0x000fe20003800200 */
[----:B------:R-:W-:Y:S02]  /*0930*/  SHF.R.U32.HI R21, RZ, 0x17, R2 ;  /* 0x00000017ff157819 */ /* 0x000fe40000011602 */
[----:B------:R-:W-:Y:S02]  /*0940*/  LOP3.LUT R19, R19, 0xff, RZ, 0xc0, !PT ;  /* 0x000000ff13137812 */ /* 0x000fe400078ec0ff */
[----:B------:R-:W-:-:S03]  /*0950*/  LOP3.LUT R21, R21, 0xff, RZ, 0xc0, !PT ;  /* 0x000000ff15157812 */ /* 0x000fc600078ec0ff */
[----:B------:R-:W-:Y:S01]  /*0960*/  VIADD R23, R19, 0xffffffff ;  /* 0xffffffff13177836 */ /* 0x000fe20000000000 */
[----:B------:R-:W-:-:S04]  /*0970*/  IADD3 R22, PT, PT, R21, -0x1, RZ ;  /* 0xffffffff15167810 */ /* 0x000fc80007ffe0ff */
        /* <DEDUP_REMOVED lines=22> */
[----:B------:R-:W-:Y:S01]  /*0ae0*/  @P0 IMAD.MOV.U32 R20, RZ, RZ, RZ ;  /* 0x000000ffff140224 */ /* 0x000fe200078e00ff */
[----:B------:R-:W-:Y:S01]  /*0af0*/  @!P0 MOV R20, 0xffffffc0 ;  /* 0xffffffc000148802 */ /* 0x000fe20000000f00 */
[----:B------:R-:W-:Y:S01]  /*0b00*/  @!P0 FFMA R2, R2, 1.84467440737095516160e+19, RZ ;  /* 0x5f80000002028823 */ /* 0x000fe200000000ff */
[----:B------:R-:W-:-:S03]  /*0b10*/  @!P1 FFMA R3, R3, 1.84467440737095516160e+19, RZ ;  /* 0x5f80000003039823 */ /* 0x000fc600000000ff */
[----:B------:R-:W-:-:S07]  /*0b20*/  @!P1 VIADD R20, R20, 0x40 ;  /* 0x0000004014149836 */ /* 0x000fce0000000000 */
.L_x_55:
[----:B------:R-:W-:Y:S01]  /*0b30*/  LEA R22, R19, 0xc0800000, 0x17 ;  /* 0xc080000013167811 */ /* 0x000fe200078eb8ff */
[----:B------:R-:W-:Y:S01]  /*0b40*/  BSSY.RECONVERGENT B3, `(.L_x_60) ;  /* 0x0000036000037945 */ /* 0x000fe20003800200 */
[----:B------:R-:W-:-:S03]  /*0b50*/  IADD3 R21, PT, PT, R21, -0x7f, RZ ;  /* 0xffffff8115157810 */ /* 0x000fc60007ffe0ff */
[----:B------:R-:W-:Y:S02]  /*0b60*/  IMAD.IADD R24, R3, 0x1, -R22 ;  /* 0x0000000103187824 */ /* 0x000fe400078e0a16 */
[C---:B------:R-:W-:Y:S01]  /*0b70*/  IMAD R2, R21.reuse, -0x800000, R2 ;  /* 0xff80000015027824 */ /* 0x040fe200078e0202 */
[----:B------:R-:W-:Y:S01]  /*0b80*/  IADD3 R21, PT, PT, R21, 0x7f, -R19 ;  /* 0x0000007f15157810 */ /* 0x000fe20007ffe813 */
[----:B------:R-:W0:Y:S01]  /*0b90*/  MUFU.RCP R22, R24 ;  /* 0x0000001800167308 */ /* 0x000e220000001000 */
[----:B------:R-:W-:-:S03]  /*0ba0*/  FADD.FTZ R23, -R24, -RZ ;  /* 0x800000ff18177221 */ /* 0x000fc60000010100 */
[----:B------:R-:W-:Y:S02]  /*0bb0*/  IMAD.IADD R21, R21, 0x1, R20 ;  /* 0x0000000115157824 */ /* 0x000fe400078e0214 */
[----:B0-----:R-:W-:-:S04]  /*0bc0*/  FFMA R3, R22, R23, 1 ;  /* 0x3f80000016037423 */ /* 0x001fc80000000017 */
        /* <DEDUP_REMOVED lines=19> */
[-CC-:B------:R-:W-:Y:S01]  /*0d00*/  FFMA.RZ R20, R3, R23.reuse, R22.reuse ;  /* 0x0000001703147223 */ /* 0x180fe2000000c016 */
[C---:B------:R-:W-:Y:S02]  /*0d10*/  ISETP.NE.AND P2, PT, R19.reuse, RZ, PT ;  /* 0x000000ff1300720c */ /* 0x040fe40003f45270 */
[----:B------:R-:W-:Y:S02]  /*0d20*/  ISETP.NE.AND P1, PT, R19, RZ, PT ;  /* 0x000000ff1300720c */ /* 0x000fe40003f25270 */
[----:B------:R-:W-:Y:S01]  /*0d30*/  LOP3.LUT R21, R20, 0x7fffff, RZ, 0xc0, !PT ;  /* 0x007fffff14157812 */ /* 0x000fe200078ec0ff */
[CCC-:B------:R-:W-:Y:S01]  /*0d40*/  FFMA.RP R20, R3.reuse, R23.reuse, R22.reuse ;  /* 0x0000001703147223 */ /* 0x1c0fe20000008016 */
[----:B------:R-:W-:Y:S01]  /*0d50*/  FFMA.RM R3, R3, R23, R22 ;  /* 0x0000001703037223 */ /* 0x000fe20000004016 */
[----:B------:R-:W-:Y:S01]  /*0d60*/  VIADD R22, R19, 0x20 ;  /* 0x0000002013167836 */ /* 0x000fe20000000000 */
[----:B------:R-:W-:Y:S01]  /*0d70*/  LOP3.LUT R21, R21, 0x800000, RZ, 0xfc, !PT ;  /* 0x0080000015157812 */ /* 0x000fe200078efcff */
[----:B------:R-:W-:-:S02]  /*0d80*/  IMAD.MOV R19, RZ, RZ, -R19 ;  /* 0x000000ffff137224 */ /* 0x000fc400078e0a13 */
[----:B------:R-:W-:Y:S02]  /*0d90*/  FSETP.NEU.FTZ.AND P0, PT, R20, R3, PT ;  /* 0x000000031400720b */ /* 0x000fe40003f1d000 */
[----:B------:R-:W-:Y:S02]  /*0da0*/  SHF.L.U32 R22, R21, R22, RZ ;  /* 0x0000001615167219 */ /* 0x000fe400000006ff */
[----:B------:R-:W-:Y:S02]  /*0db0*/  SEL R20, R19, RZ, P2 ;  /* 0x000000ff13147207 */ /* 0x000fe40001000000 */
[----:B------:R-:W-:Y:S02]  /*0dc0*/  ISETP.NE.AND P1, PT, R22, RZ, P1 ;  /* 0x000000ff1600720c */ /* 0x000fe40000f25270 */
[----:B------:R-:W-:Y:S02]  /*0dd0*/  SHF.R.U32.HI R20, RZ, R20, R21 ;  /* 0x00000014ff147219 */ /* 0x000fe40000011615 */
[----:B------:R-:W-:-:S02]  /*0de0*/  PLOP3.LUT P0, PT, P0, P1, PT, 0xf8, 0x8f ;  /* 0x00000000008f781c */ /* 0x000fc40000703f70 */
[----:B------:R-:W-:Y:S02]  /*0df0*/  SHF.R.U32.HI R22, RZ, 0x1, R20 ;  /* 0x00000001ff167819 */ /* 0x000fe40000011614 */
[----:B------:R-:W-:-:S04]  /*0e00*/  SEL R3, RZ, 0x1, !P0 ;  /* 0x00000001ff037807 */ /* 0x000fc80004000000 */
[----:B------:R-:W-:-:S04]  /*0e10*/  LOP3.LUT R3, R3, 0x1, R22, 0xf8, !PT ;  /* 0x0000000103037812 */ /* 0x000fc800078ef816 */
[----:B------:R-:W-:-:S04]  /*0e20*/  LOP3.LUT R3, R3, R20, RZ, 0xc0, !PT ;  /* 0x0000001403037212 */ /* 0x000fc800078ec0ff */
[----:B------:R-:W-:-:S04]  /*0e30*/  IADD3 R3, PT, PT, R22, R3, RZ ;  /* 0x0000000316037210 */ /* 0x000fc80007ffe0ff */
[----:B------:R-:W-:Y:S01]  /*0e40*/  LOP3.LUT R2, R3, R2, RZ, 0xfc, !PT ;  /* 0x0000000203027212 */ /* 0x000fe200078efcff */
[----:B------:R-:W-:Y:S06]  /*0e50*/  BRA `(.L_x_63) ;  /* 0x0000000000107947 */ /* 0x000fec0003800000 */
.L_x_62:
[----:B------:R-:W-:-:S04]  /*0e60*/  LOP3.LUT R2, R2, 0x80000000, RZ, 0xc0, !PT ;  /* 0x8000000002027812 */ /* 0x000fc800078ec0ff */
[----:B------:R-:W-:Y:S01]  /*0e70*/  LOP3.LUT R2, R2, 0x7f800000, RZ, 0xfc, !PT ;  /* 0x7f80000002027812 */ /* 0x000fe200078efcff */
[----:B------:R-:W-:Y:S06]  /*0e80*/  BRA `(.L_x_63) ;  /* 0x0000000000047947 */ /* 0x000fec0003800000 */
.L_x_61:
[----:B------:R-:W-:-:S07]  /*0e90*/  IMAD R2, R21, 0x800000, R2 ;  /* 0x0080000015027824 */ /* 0x000fce00078e0202 */
.L_x_63:
[----:B------:R-:W-:Y:S05]  /*0ea0*/  BSYNC.RECONVERGENT B3 ;  /* 0x0000000000037941 */ /* 0x000fea0003800200 */
.L_x_60:
[----:B------:R-:W-:Y:S05]  /*0eb0*/  BRA `(.L_x_64) ;  /* 0x0000000000207947 */ /* 0x000fea0003800000 */
.L_x_59:
[----:B------:R-:W-:-:S04]  /*0ec0*/  LOP3.LUT R2, R3, 0x80000000, R2, 0x48, !PT ;  /* 0x8000000003027812 */ /* 0x000fc800078e4802 */
[----:B------:R-:W-:Y:S01]  /*0ed0*/  LOP3.LUT R2, R2, 0x7f800000, RZ, 0xfc, !PT ;  /* 0x7f80000002027812 */ /* 0x000fe200078efcff */
[----:B------:R-:W-:Y:S06]  /*0ee0*/  BRA `(.L_x_64) ;  /* 0x0000000000147947 */ /* 0x000fec0003800000 */
.L_x_58:
[----:B------:R-:W-:Y:S01]  /*0ef0*/  LOP3.LUT R2, R3, 0x80000000, R2, 0x48, !PT ;  /* 0x8000000003027812 */ /* 0x000fe200078e4802 */
[----:B------:R-:W-:Y:S06]  /*0f00*/  BRA `(.L_x_64) ;  /* 0x00000000000c7947 */ /* 0x000fec0003800000 */
.L_x_57:
[----:B------:R-:W0:Y:S01]  /*0f10*/  MUFU.RSQ R2, -QNAN ;  /* 0xffc0000000027908 */ /* 0x000e220000001400 */
[----:B------:R-:W-:Y:S05]  /*0f20*/  BRA `(.L_x_64) ;  /* 0x0000000000047947 */ /* 0x000fea0003800000 */
.L_x_56:
[----:B------:R-:W-:-:S07]  /*0f30*/  FADD.FTZ R2, R2, R3 ;  /* 0x0000000302027221 */ /* 0x000fce0000010000 */
.L_x_64:
[----:B------:R-:W-:Y:S05]  /*0f40*/  BSYNC.RECONVERGENT B2 ;  /* 0x0000000000027941 */ /* 0x000fea0003800200 */
.L_x_54:
[----:B0-----:R-:W-:Y:S01]  /*0f50*/  IMAD.MOV.U32 R19, RZ, RZ, R2 ;  /* 0x000000ffff137224 */ /* 0x001fe200078e0002 */
[----:B------:R-:W-:Y:S01]  /*0f60*/  MOV R2, R14 ;  /* 0x0000000e00027202 */ /* 0x000fe20000000f00 */
[----:B------:R-:W-:-:S04]  /*0f70*/  IMAD.MOV.U32 R3, RZ, RZ, 0x0 ;  /* 0x00000000ff037424 */ /* 0x000fc800078e00ff */
[----:B------:R-:W-:Y:S05]  /*0f80*/  RET.REL.NODEC R2 `(_Z26kernel_OneSM_Mean_and_DispPfS_iS_S_) ;  /* 0xfffffff0021c7950 */ /* 0x000fea0003c3ffff */
.L_x_65:
        /* <DEDUP_REMOVED lines=15> */
.L_x_205:


//--------------------- .text._Z18calcRowMeanAndDispPfiiS_S_ --------------------------
	.section	.text._Z18calcRowMeanAndDispPfiiS_S_,"ax",@progbits
	.align	128
        .global         _Z18calcRowMeanAndDispPfiiS_S_
        .type           _Z18calcRowMeanAndDispPfiiS_S_,@function
        .size           _Z18calcRowMeanAndDispPfiiS_S_,(.L_x_206 - _Z18calcRowMeanAndDispPfiiS_S_)
        .other          _Z18calcRowMeanAndDispPfiiS_S_,@"STO_CUDA_ENTRY STV_DEFAULT"
_Z18calcRowMeanAndDispPfiiS_S_:
.text._Z18calcRowMeanAndDispPfiiS_S_:
[----:B------:R-:W-:Y:S01]  /*0000*/  LDC R1, c[0x0][0x37c] ;  /* 0x0000df00ff017b82 */ /* 0x000fe20000000800 */
[----:B------:R-:W0:Y:S01]  /*0010*/  S2R R4, SR_TID.X ;  /* 0x0000000000047919 */ /* 0x000e220000002100 */
[----:B------:R-:W0:Y:S02]  /*0020*/  LDCU UR4, c[0x0][0x38c] ;  /* 0x00007180ff0477ac */ /* 0x000e240008000800 */
[----:B0-----:R-:W-:-:S13]  /*0030*/  ISETP.GE.U32.AND P0, PT, R4, UR4, PT ;  /* 0x0000000404007c0c */ /* 0x001fda000bf06070 */
[----:B------:R-:W-:Y:S05]  /*0040*/  @P0 EXIT ;  /* 0x000000000000094d */ /* 0x000fea0003800000 */
[----:B------:R-:W0:Y:S01]  /*0050*/  S2R R5, SR_CTAID.X ;  /* 0x0000000000057919 */ /* 0x000e220000002500 */
[----:B------:R-:W1:Y:S01]  /*0060*/  LDC R6, c[0x0][0x360] ;  /* 0x0000d800ff067b82 */ /* 0x000e620000000800 */
[----:B------:R-:W-:Y:S01]  /*0070*/  HFMA2 R2, -RZ, RZ, 0, 0 ;  /* 0x00000000ff027431 */ /* 0x000fe200000001ff */
[----:B------:R-:W-:Y:S01]  /*0080*/  BSSY.RECONVERGENT B0, `(.L_x_66) ;  /* 0x0000013000007945 */ /* 0x000fe20003800200 */
[----:B------:R-:W-:Y:S01]  /*0090*/  IMAD.MOV.U32 R0, RZ, RZ, RZ ;  /* 0x000000ffff007224 */ /* 0x000fe200078e00ff */
[----:B------:R-:W2:Y:S01]  /*00a0*/  LDCU.64 UR6, c[0x0][0x358] ;  /* 0x00006b00ff0677ac */ /* 0x000ea20008000a00 */
[----:B------:R-:W-:Y:S02]  /*00b0*/  IMAD.MOV.U32 R15, RZ, RZ, RZ ;  /* 0x000000ffff0f7224 */ /* 0x000fe400078e00ff */
[----:B------:R-:W-:Y:S01]  /*00c0*/  IMAD.MOV.U32 R10, RZ, RZ, R4 ;  /* 0x000000ffff0a7224 */ /* 0x000fe200078e0004 */
[----:B------:R-:W3:Y:S01]  /*00d0*/  LDCU.64 UR8, c[0x0][0x380] ;  /* 0x00007000ff0877ac */ /* 0x000ee20008000a00 */
[----:B-1----:R-:W-:-:S02]  /*00e0*/  IMAD.MOV.U32 R7, RZ, RZ, R6 ;  /* 0x000000ffff077224 */ /* 0x002fc400078e0006 */
[----:B0-23--:R-:W-:-:S07]  /*00f0*/  IMAD R3, R5, UR4, RZ ;  /* 0x0000000405037c24 */ /* 0x00dfce000f8e02ff */
.L_x_67:
[----:B------:R-:W-:-:S05]  /*0100*/  IADD3 R9, P0, PT, R3, R10, RZ ;  /* 0x0000000a03097210 */ /* 0x000fca0007f1e0ff */
[----:B------:R-:W-:Y:S01]  /*0110*/  IMAD.X R12, RZ, RZ, RZ, P0 ;  /* 0x000000ffff0c7224 */ /* 0x000fe200000e06ff */
[----:B------:R-:W-:-:S04]  /*0120*/  LEA R8, P0, R9, UR8, 0x2 ;  /* 0x0000000809087c11 */ /* 0x000fc8000f8010ff */
[----:B------:R-:W-:-:S06]  /*0130*/  LEA.HI.X R9, R9, UR9, R12, 0x2, P0 ;  /* 0x0000000909097c11 */ /* 0x000fcc00080f140c */
[----:B------:R-:W2:Y:S01]  /*0140*/  LDG.E R9, desc[UR6][R8.64] ;  /* 0x0000000608097981 */ /* 0x000ea2000c1e1900 */
[----:B------:R-:W-:Y:S01]  /*0150*/  IMAD.IADD R10, R7, 0x1, R10 ;  /* 0x00000001070a7824 */ /* 0x000fe200078e020a */
[----:B------:R-:W-:-:S04]  /*0160*/  IADD3 R15, PT, PT, R15, 0x1, RZ ;  /* 0x000000010f0f7810 */ /* 0x000fc80007ffe0ff */
[----:B------:R-:W-:Y:S01]  /*0170*/  ISETP.GE.U32.AND P0, PT, R10, UR4, PT ;  /* 0x000000040a007c0c */ /* 0x000fe2000bf06070 */
[C---:B--2---:R-:W-:Y:S01]  /*0180*/  FADD R2, R9.reuse, R2 ;  /* 0x0000000209027221 */ /* 0x044fe20000000000 */
[----:B------:R-:W-:-:S11]  /*0190*/  FFMA R0, R9, R9, R0 ;  /* 0x0000000909007223 */ /* 0x000fd60000000000 */
[----:B------:R-:W-:Y:S05]  /*01a0*/  @!P0 BRA `(.L_x_67) ;  /* 0xfffffffc00d48947 */ /* 0x000fea000383ffff */
[----:B------:R-:W-:Y:S05]  /*01b0*/  BSYNC.RECONVERGENT B0 ;  /* 0x0000000000007941 */ /* 0x000fea0003800200 */
.L_x_66:
        /* <DEDUP_REMOVED lines=16> */
[----:B------:R-:W-:Y:S01]  /*02c0*/  IMAD.MOV.U32 R3, RZ, RZ, R11 ;  /* 0x000000ffff037224 */ /* 0x000fe200078e000b */
[----:B------:R-:W-:-:S07]  /*02d0*/  MOV R18, 0x2f0 ;  /* 0x000002f000127802 */ /* 0x000fce0000000f00 */
[----:B0-----:R-:W-:Y:S05]  /*02e0*/  CALL.REL.NOINC `($__internal_2_$__cuda_sm3x_div_rn_noftz_f32_slowpath) ;  /* 0x0000000400987944 */ /* 0x001fea0003c00000 */
[----:B------:R-:W-:-:S07]  /*02f0*/  MOV R3, R16 ;  /* 0x0000001000037202 */ /* 0x000fce0000000f00 */
.L_x_69:
[----:B------:R-:W-:Y:S05]  /*0300*/  BSYNC.RECONVERGENT B0 ;  /* 0x0000000000007941 */ /* 0x000fea0003800200 */
.L_x_68:
[----:B------:R-:W1:Y:S01]  /*0310*/  MUFU.RCP R2, R11 ;  /* 0x0000000b00027308 */ /* 0x000e620000001000 */
[----:B------:R-:W-:Y:S01]  /*0320*/  IMAD R10, R4, 0x4, R13 ;  /* 0x00000004040a7824 */ /* 0x000fe200078e020d */
[----:B------:R-:W-:Y:S04]  /*0330*/  BSSY.RECONVERGENT B0, `(.L_x_70) ;  /* 0x000000e000007945 */ /* 0x000fe80003800200 */
[----:B------:R2:W-:Y:S02]  /*0340*/  STS [R10], R3 ;  /* 0x000000030a007388 */ /* 0x0005e40000000800 */
[----:B------:R-:W3:Y:S01]  /*0350*/  FCHK P0, R0, R11 ;  /* 0x0000000b00007302 */ /* 0x000ee20000000000 */
[----:B-1----:R-:W-:-:S04]  /*0360*/  FFMA R13, -R11, R2, 1 ;  /* 0x3f8000000b0d7423 */ /* 0x002fc80000000102 */
[----:B0-----:R-:W-:-:S04]  /*0370*/  FFMA R15, R2, R13, R2 ;  /* 0x0000000d020f7223 */ /* 0x001fc80000000002 */
[----:B------:R-:W-:-:S04]  /*0380*/  FFMA R2, R0, R15, RZ ;  /* 0x0000000f00027223 */ /* 0x000fc800000000ff */
[----:B------:R-:W-:-:S04]  /*0390*/  FFMA R13, -R11, R2, R0 ;  /* 0x000000020b0d7223 */ /* 0x000fc80000000100 */
[----:B------:R-:W-:Y:S01]  /*03a0*/  FFMA R2, R15, R13, R2 ;  /* 0x0000000d0f027223 */ /* 0x000fe20000000002 */
[----:B--23--:R-:W-:Y:S06]  /*03b0*/  @!P0 BRA `(.L_x_71) ;  /* 0x0000000000148947 */ /* 0x00cfec0003800000 */
[----:B------:R-:W-:Y:S01]  /*03c0*/  IMAD.MOV.U32 R2, RZ, RZ, R0 ;  /* 0x000000ffff027224 */ /* 0x000fe200078e0000 */
[----:B------:R-:W-:Y:S01]  /*03d0*/  MOV R18, 0x400 ;  /* 0x0000040000127802 */ /* 0x000fe20000000f00 */
[----:B------:R-:W-:-:S07]  /*03e0*/  IMAD.MOV.U32 R3, RZ, RZ, R11 ;  /* 0x000000ffff037224 */ /* 0x000fce00078e000b */
[----:B------:R-:W-:Y:S05]  /*03f0*/  CALL.REL.NOINC `($__internal_2_$__cuda_sm3x_div_rn_noftz_f32_slowpath) ;  /* 0x0000000400547944 */ /* 0x000fea0003c00000 */
[----:B------:R-:W-:-:S07]  /*0400*/  MOV R2, R16 ;  /* 0x0000001000027202 */ /* 0x000fce0000000f00 */
.L_x_71:
[----:B------:R-:W-:Y:S05]  /*0410*/  BSYNC.RECONVERGENT B0 ;  /* 0x0000000000007941 */ /* 0x000fea0003800200 */
.L_x_70:
[C---:B------:R-:W-:Y:S01]  /*0420*/  ISETP.GE.U32.AND P0, PT, R7.reuse, 0x2, PT ;  /* 0x000000020700780c */ /* 0x040fe20003f06070 */
[----:B------:R-:W-:Y:S02]  /*0430*/  IMAD R15, R7, 0x4, R10 ;  /* 0x00000004070f7824 */ /* 0x000fe400078e020a */
[----:B------:R-:W-:-:S03]  /*0440*/  IMAD.MOV.U32 R14, RZ, RZ, R7 ;  /* 0x000000ffff0e7224 */ /* 0x000fc600078e0007 */
[----:B------:R0:W-:Y:S01]  /*0450*/  STS [R15], R2 ;  /* 0x000000020f007388 */ /* 0x0001e20000000800 */
[----:B------:R-:W-:Y:S06]  /*0460*/  BAR.SYNC.DEFER_BLOCKING 0x0 ;  /* 0x0000000000007b1d */ /* 0x000fec0000010000 */
[----:B------:R-:W-:Y:S05]  /*0470*/  @!P0 BRA `(.L_x_72) ;  /* 0x0000000000e88947 */ /* 0x000fea0003800000 */
[----:B------:R-:W-:-:S07]  /*0480*/  IMAD.MOV.U32 R12, RZ, RZ, R7 ;  /* 0x000000ffff0c7224 */ /* 0x000fce00078e0007 */
.L_x_79:
[----:B------:R-:W-:Y:S01]  /*0490*/  SHF.R.U32.HI R13, RZ, 0x1, R7 ;  /* 0x00000001ff0d7819 */ /* 0x000fe20000011607 */
[----:B------:R-:W-:Y:S03]  /*04a0*/  BSSY.RECONVERGENT B0, `(.L_x_73) ;  /* 0x0000033000007945 */ /* 0x000fe60003800200 */
[----:B------:R-:W-:-:S13]  /*04b0*/  ISETP.GE.U32.AND P0, PT, R4, R13, PT ;  /* 0x0000000d0400720c */ /* 0x000fda0003f06070 */
[----:B-1----:R-:W-:Y:S05]  /*04c0*/  @P0 BRA `(.L_x_74) ;  /* 0x0000000000c00947 */ /* 0x002fea0003800000 */
[----:B------:R-:W-:Y:S01]  /*04d0*/  LEA R21, R13, R10, 0x2 ;  /* 0x0000000a0d157211 */ /* 0x000fe200078e10ff */
[----:B------:R-:W-:Y:S01]  /*04e0*/  LDS R0, [R8] ;  /* 0x0000000008007984 */ /* 0x000fe20000000800 */
[----:B------:R-:W-:Y:S03]  /*04f0*/  BSSY.RECONVERGENT B1, `(.L_x_75) ;  /* 0x0000017000017945 */ /* 0x000fe60003800200 */
[----:B------:R-:W-:Y:S01]  /*0500*/  IMAD R16, R6, 0x8, R21 ;  /* 0x0000000806107824 */ /* 0x000fe200078e0215 */
[----:B0-----:R-:W-:Y:S04]  /*0510*/  LDS R2, [R21] ;  /* 0x0000000015027984 */ /* 0x001fe80000000800 */
[----:B------:R-:W0:Y:S04]  /*0520*/  LDS R17, [R16] ;  /* 0x0000000010117984 */ /* 0x000e280000000800 */
[----:B------:R-:W1:Y:S01]  /*0530*/  LDS R3, [R10] ;  /* 0x000000000a037984 */ /* 0x000e620000000800 */
[----:B0-----:R-:W-:Y:S01]  /*0540*/  IMAD.IADD R11, R0, 0x1, R17 ;  /* 0x00000001000b7824 */ /* 0x001fe200078e0211 */
[----:B------:R-:W-:-:S02]  /*0550*/  I2FP.F32.S32 R17, R17 ;  /* 0x0000001100117245 */ /* 0x000fc40000201400 */
[----:B------:R-:W-:Y:S02]  /*0560*/  I2FP.F32.S32 R0, R0 ;  /* 0x0000000000007245 */ /* 0x000fe40000201400 */
[----:B------:R-:W-:Y:S01]  /*0570*/  I2FP.F32.S32 R19, R11 ;  /* 0x0000000b00137245 */ /* 0x000fe20000201400 */
[----:B------:R-:W-:-:S03]  /*0580*/  FMUL R2, R2, R17 ;  /* 0x0000001102027220 */ /* 0x000fc60000400000 */
[----:B------:R-:W0:Y:S01]  /*0590*/  MUFU.RCP R18, R19 ;  /* 0x0000001300127308 */ /* 0x000e220000001000 */
[----:B-1----:R-:W-:-:S07]  /*05a0*/  FFMA R2, R3, R0, R2 ;  /* 0x0000000003027223 */ /* 0x002fce0000000002 */
[----:B------:R-:W1:Y:S01]  /*05b0*/  FCHK P0, R2, R19 ;  /* 0x0000001302007302 */ /* 0x000e620000000000 */
[----:B0-----:R-:W-:-:S04]  /*05c0*/  FFMA R23, -R19, R18, 1 ;  /* 0x3f80000013177423 */ /* 0x001fc80000000112 */
[----:B------:R-:W-:-:S04]  /*05d0*/  FFMA R23, R18, R23, R18 ;  /* 0x0000001712177223 */ /* 0x000fc80000000012 */
[----:B------:R-:W-:-:S04]  /*05e0*/  FFMA R16, R2, R23, RZ ;  /* 0x0000001702107223 */ /* 0x000fc800000000ff */
[----:B------:R-:W-:-:S04]  /*05f0*/  FFMA R3, -R19, R16, R2 ;  /* 0x0000001013037223 */ /* 0x000fc80000000102 */
[----:B------:R-:W-:Y:S01]  /*0600*/  FFMA R3, R23, R3, R16 ;  /* 0x0000000317037223 */ /* 0x000fe20000000010 */
[----:B-1----:R-:W-:Y:S06]  /*0610*/  @!P0 BRA `(.L_x_76) ;  /* 0x0000000000108947 */ /* 0x002fec0003800000 */
[----:B------:R-:W-:Y:S01]  /*0620*/  IMAD.MOV.U32 R3, RZ, RZ, R19 ;  /* 0x000000ffff037224 */ /* 0x000fe200078e0013 */
[----:B------:R-:W-:-:S07]  /*0630*/  MOV R18, 0x650 ;  /* 0x0000065000127802 */ /* 0x000fce0000000f00 */
[----:B------:R-:W-:Y:S05]  /*0640*/  CALL.REL.NOINC `($__internal_2_$__cuda_sm3x_div_rn_noftz_f32_slowpath) ;  /* 0x0000000000c07944 */ /* 0x000fea0003c00000 */
[----:B------:R-:W-:-:S07]  /*0650*/  MOV R3, R16 ;  /* 0x0000001000037202 */ /* 0x000fce0000000f00 */
.L_x_76:
[----:B------:R-:W-:Y:S05]  /*0660*/  BSYNC.RECONVERGENT B1 ;  /* 0x0000000000017941 */ /* 0x000fea0003800200 */
.L_x_75:
[----:B------:R-:W-:Y:S01]  /*0670*/  IMAD R2, R12, 0x4, R21 ;  /* 0x000000040c027824 */ /* 0x000fe200078e0215 */
[----:B------:R-:W-:Y:S01]  /*0680*/  STS [R10], R3 ;  /* 0x000000030a007388 */ /* 0x000fe20000000800 */
[----:B------:R-:W0:Y:S01]  /*0690*/  MUFU.RCP R16, R19 ;  /* 0x0000001300107308 */ /* 0x000e220000001000 */
[----:B------:R-:W-:Y:S02]  /*06a0*/  BSSY.RECONVERGENT B1, `(.L_x_77) ;  /* 0x0000010000017945 */ /* 0x000fe40003800200 */
[----:B------:R-:W-:Y:S04]  /*06b0*/  LDS R21, [R15] ;  /* 0x000000000f157984 */ /* 0x000fe80000000800 */
[----:B------:R-:W1:Y:S01]  /*06c0*/  LDS R2, [R2] ;  /* 0x0000000002027984 */ /* 0x000e620000000800 */
[----:B0-----:R-:W-:Y:S01]  /*06d0*/  FFMA R23, -R19, R16, 1 ;  /* 0x3f80000013177423 */ /* 0x001fe20000000110 */
[----:B-1----:R-:W-:-:S04]  /*06e0*/  FMUL R17, R17, R2 ;  /* 0x0000000211117220 */ /* 0x002fc80000400000 */
[----:B------:R-:W-:Y:S01]  /*06f0*/  FFMA R2, R0, R21, R17 ;  /* 0x0000001500027223 */ /* 0x000fe20000000011 */
[----:B------:R-:W-:-:S03]  /*0700*/  FFMA R0, R16, R23, R16 ;  /* 0x0000001710007223 */ /* 0x000fc60000000010 */
[----:B------:R-:W0:Y:S01]  /*0710*/  FCHK P0, R2, R19 ;  /* 0x0000001302007302 */ /* 0x000e220000000000 */
[----:B------:R-:W-:-:S04]  /*0720*/  FFMA R16, R0, R2, RZ ;  /* 0x0000000200107223 */ /* 0x000fc800000000ff */
[----:B------:R-:W-:-:S04]  /*0730*/  FFMA R17, -R19, R16, R2 ;  /* 0x0000001013117223 */ /* 0x000fc80000000102 */
[----:B------:R-:W-:Y:S01]  /*0740*/  FFMA R0, R0, R17, R16 ;  /* 0x0000001100007223 */ /* 0x000fe20000000010 */
[----:B0-----:R-:W-:Y:S06]  /*0750*/  @!P0 BRA `(.L_x_78) ;  /* 0x0000000000108947 */ /* 0x001fec0003800000 */
[----:B------:R-:W-:Y:S01]  /*0760*/  IMAD.MOV.U32 R3, RZ, RZ, R19 ;  /* 0x000000ffff037224 */ /* 0x000fe200078e0013 */
[----:B------:R-:W-:-:S07]  /*0770*/  MOV R18, 0x790 ;  /* 0x0000079000127802 */ /* 0x000fce0000000f00 */
[----:B------:R-:W-:Y:S05]  /*0780*/  CALL.REL.NOINC `($__internal_2_$__cuda_sm3x_div_rn_noftz_f32_slowpath) ;  /* 0x0000000000707944 */ /* 0x000fea0003c00000 */
[----:B------:R-:W-:-:S07]  /*0790*/  MOV R0, R16 ;  /* 0x0000001000007202 */ /* 0x000fce0000000f00 */
.L_x_78:
[----:B------:R-:W-:Y:S05]  /*07a0*/  BSYNC.RECONVERGENT B1 ;  /* 0x0000000000017941 */ /* 0x000fea0003800200 */
.L_x_77:
[----:B------:R1:W-:Y:S04]  /*07b0*/  STS [R15], R0 ;  /* 0x000000000f007388 */ /* 0x0003e80000000800 */
[----:B------:R1:W-:Y:S02]  /*07c0*/  STS [R8], R11 ;  /* 0x0000000b08007388 */ /* 0x0003e40000000800 */
.L_x_74:
[----:B------:R-:W-:Y:S05]  /*07d0*/  BSYNC.RECONVERGENT B0 ;  /* 0x0000000000007941 */ /* 0x000fea0003800200 */
.L_x_73:
[----:B------:R-:W-:Y:S01]  /*07e0*/  BAR.SYNC.DEFER_BLOCKING 0x0 ;  /* 0x0000000000007b1d */ /* 0x000fe20000010000 */
[----:B------:R-:W-:Y:S01]  /*07f0*/  ISETP.GT.U32.AND P0, PT, R7, 0x3, PT ;  /* 0x000000030700780c */ /* 0x000fe20003f04070 */
[----:B------:R-:W-:-:S12]  /*0800*/  IMAD.MOV.U32 R7, RZ, RZ, R13 ;  /* 0x000000ffff077224 */ /* 0x000fd800078e000d */
[----:B------:R-:W-:Y:S05]  /*0810*/  @P0 BRA `(.L_x_79) ;  /* 0xfffffffc001c0947 */ /* 0x000fea000383ffff */
.L_x_72:
[----:B------:R-:W-:Y:S01]  /*0820*/  ISETP.NE.AND P0, PT, R4, RZ, PT ;  /* 0x000000ff0400720c */ /* 0x000fe20003f05270 */
[----:B------:R-:W-:-:S12]  /*0830*/  BSSY.RECONVERGENT B0, `(.L_x_80) ;  /* 0x000000f000007945 */ /* 0x000fd80003800200 */
[----:B------:R-:W-:Y:S05]  /*0840*/  @P0 BRA `(.L_x_81) ;  /* 0x0000000000340947 */ /* 0x000fea0003800000 */
[----:B------:R-:W2:Y:S01]  /*0850*/  S2UR UR5, SR_CgaCtaId ;  /* 0x00000000000579c3 */ /* 0x000ea20000008800 */
[----:B------:R-:W-:Y:S01]  /*0860*/  UMOV UR4, 0x400 ;  /* 0x0000040000047882 */ /* 0x000fe20000000000 */
[----:B------:R-:W-:-:S06]  /*0870*/  IMAD R14, R14, -0x4, R9 ;  /* 0xfffffffc0e0e7824 */ /* 0x000fcc00078e0209 */
[----:B------:R-:W-:Y:S01]  /*0880*/  LDS R14, [R14] ;  /* 0x000000000e0e7984 */ /* 0x000fe20000000800 */
[----:B0-----:R-:W0:Y:S08]  /*0890*/  LDC.64 R2, c[0x0][0x390] ;  /* 0x0000e400ff027b82 */ /* 0x001e300000000a00 */
[----:B------:R-:W3:Y:S01]  /*08a0*/  LDC.64 R6, c[0x0][0x398] ;  /* 0x0000e600ff067b82 */ /* 0x000ee20000000a00 */
[----:B--2---:R-:W-:-:S09]  /*08b0*/  ULEA UR4, UR5, UR4, 0x18 ;  /* 0x0000000405047291 */ /* 0x004fd2000f8ec0ff */
[----:B------:R-:W2:Y:S01]  /*08c0*/  LDS R9, [UR4] ;  /* 0x00000004ff097984 */ /* 0x000ea20008000800 */
[----:B0-----:R-:W-:-:S04]  /*08d0*/  IMAD.WIDE.U32 R2, R5, 0x4, R2 ;  /* 0x0000000405027825 */ /* 0x001fc800078e0002 */
[----:B---3--:R-:W-:-:S04]  /*08e0*/  IMAD.WIDE.U32 R4, R5, 0x4, R6 ;  /* 0x0000000405047825 */ /* 0x008fc800078e0006 */
[----:B--2---:R-:W-:Y:S01]  /*08f0*/  FFMA R7, -R9, R9, R14 ;  /* 0x0000000909077223 */ /* 0x004fe2000000010e */
[----:B------:R2:W-:Y:S04]  /*0900*/  STG.E desc[UR6][R2.64], R9 ;  /* 0x0000000902007986 */ /* 0x0005e8000c101906 */
[----:B------:R2:W-:Y:S02]  /*0910*/  STG.E desc[UR6][R4.64], R7 ;  /* 0x0000000704007986 */ /* 0x0005e4000c101906 */
.L_x_81:
[----:B------:R-:W-:Y:S05]  /*0920*/  BSYNC.RECONVERGENT B0 ;  /* 0x0000000000007941 */ /* 0x000fea0003800200 */
.L_x_80:
[----:B------:R-:W-:Y:S06]  /*0930*/  BAR.SYNC.DEFER_BLOCKING 0x0 ;  /* 0x0000000000007b1d */ /* 0x000fec0000010000 */
[----:B------:R-:W-:Y:S05]  /*0940*/  EXIT ;  /* 0x000000000000794d */ /* 0x000fea0003800000 */
        .weak           $__internal_2_$__cuda_sm3x_div_rn_noftz_f32_slowpath
        .type           $__internal_2_$__cuda_sm3x_div_rn_noftz_f32_slowpath,@function
        .size           $__internal_2_$__cuda_sm3x_div_rn_noftz_f32_slowpath,(.L_x_206 - $__internal_2_$__cuda_sm3x_div_rn_noftz_f32_slowpath)
$__internal_2_$__cuda_sm3x_div_rn_noftz_f32_slowpath:
        /* <DEDUP_REMOVED lines=34> */
.L_x_83:
        /* <DEDUP_REMOVED lines=51> */
.L_x_90:
[----:B------:R-:W-:-:S04]  /*0ea0*/  LOP3.LUT R3, R3, 0x80000000, RZ, 0xc0, !PT ;  /* 0x8000000003037812 */ /* 0x000fc800078ec0ff */
[----:B------:R-:W-:Y:S01]  /*0eb0*/  LOP3.LUT R3, R3, 0x7f800000, RZ, 0xfc, !PT ;  /* 0x7f80000003037812 */ /* 0x000fe200078efcff */
[----:B------:R-:W-:Y:S06]  /*0ec0*/  BRA `(.L_x_91) ;  /* 0x0000000000047947 */ /* 0x000fec0003800000 */
.L_x_89:
[----:B------:R-:W-:-:S07]  /*0ed0*/  IMAD R3, R23, 0x800000, R3 ;  /* 0x0080000017037824 */ /* 0x000fce00078e0203 */
.L_x_91:
[----:B------:R-:W-:Y:S05]  /*0ee0*/  BSYNC.RECONVERGENT B3 ;  /* 0x0000000000037941 */ /* 0x000fea0003800200 */
.L_x_88:
[----:B------:R-:W-:Y:S05]  /*0ef0*/  BRA `(.L_x_92) ;  /* 0x0000000000207947 */ /* 0x000fea0003800000 */
.L_x_87:
[----:B------:R-:W-:-:S04]  /*0f00*/  LOP3.LUT R3, R3, 0x80000000, R2, 0x48, !PT ;  /* 0x8000000003037812 */ /* 0x000fc800078e4802 */
[----:B------:R-:W-:Y:S01]  /*0f10*/  LOP3.LUT R3, R3, 0x7f800000, RZ, 0xfc, !PT ;  /* 0x7f80000003037812 */ /* 0x000fe200078efcff */
[----:B------:R-:W-:Y:S06]  /*0f20*/  BRA `(.L_x_92) ;  /* 0x0000000000147947 */ /* 0x000fec0003800000 */
.L_x_86:
[----:B------:R-:W-:Y:S01]  /*0f30*/  LOP3.LUT R3, R3, 0x80000000, R2, 0x48, !PT ;  /* 0x8000000003037812 */ /* 0x000fe200078e4802 */
[----:B------:R-:W-:Y:S06]  /*0f40*/  BRA `(.L_x_92) ;  /* 0x00000000000c7947 */ /* 0x000fec0003800000 */
.L_x_85:
[----:B------:R-:W0:Y:S01]  /*0f50*/  MUFU.RSQ R3, -QNAN ;  /* 0xffc0000000037908 */ /* 0x000e220000001400 */
[----:B------:R-:W-:Y:S05]  /*0f60*/  BRA `(.L_x_92) ;  /* 0x0000000000047947 */ /* 0x000fea0003800000 */
.L_x_84:
[----:B------:R-:W-:-:S07]  /*0f70*/  FADD.FTZ R3, R2, R3 ;  /* 0x0000000302037221 */ /* 0x000fce0000010000 */
.L_x_92:
[----:B------:R-:W-:Y:S05]  /*0f80*/  BSYNC.RECONVERGENT B2 ;  /* 0x0000000000027941 */ /* 0x000fea0003800200 */
.L_x_82:
[----:B0-----:R-:W-:Y:S01]  /*0f90*/  IMAD.MOV.U32 R16, RZ, RZ, R3 ;  /* 0x000000ffff107224 */ /* 0x001fe200078e0003 */
[----:B------:R-:W-:Y:S01]  /*0fa0*/  MOV R2, R18 ;  /* 0x0000001200027202 */ /* 0x000fe20000000f00 */
[----:B------:R-:W-:-:S04]  /*0fb0*/  IMAD.MOV.U32 R3, RZ, RZ, 0x0 ;  /* 0x00000000ff037424 */ /* 0x000fc800078e00ff */
[----:B------:R-:W-:Y:S05]  /*0fc0*/  RET.REL.NODEC R2 `(_Z18calcRowMeanAndDispPfiiS_S_) ;  /* 0xfffffff0020c7950 */ /* 0x000fea0003c3ffff */
.L_x_93:
        /* <DEDUP_REMOVED lines=11> */
.L_x_206:


//--------------------- .text._Z18utilizePartialSumsPfS_ifS_S_ --------------------------
	.section	.text._Z18utilizePartialSumsPfS_ifS_S_,"ax",@progbits
	.align	128
        .global         _Z18utilizePartialSumsPfS_ifS_S_
        .type           _Z18utilizePartialSumsPfS_ifS_S_,@function
        .size           _Z18utilizePartialSumsPfS_ifS_S_,(.L_x_207 - _Z18utilizePartialSumsPfS_ifS_S_)
        .other          _Z18utilizePartialSumsPfS_ifS_S_,@"STO_CUDA_ENTRY STV_DEFAULT"
_Z18utilizePartialSumsPfS_ifS_S_:
.text._Z18utilizePartialSumsPfS_ifS_S_:
[----:B------:R-:W-:Y:S01]  /*0000*/  LDC R1, c[0x0][0x37c] ;  /* 0x0000df00ff017b82 */ /* 0x000fe20000000800 */
[----:B------:R-:W0:Y:S07]  /*0010*/  S2R R6, SR_TID.X ;  /* 0x0000000000067919 */ /* 0x000e2e0000002100 */
[----:B------:R-:W0:Y:S01]  /*0020*/  S2UR UR4, SR_CTAID.X ;  /* 0x00000000000479c3 */ /* 0x000e220000002500 */
[----:B------:R-:W1:Y:S01]  /*0030*/  LDCU.64 UR6, c[0x0][0x358] ;  /* 0x00006b00ff0677ac */ /* 0x000e620008000a00 */
[----:B------:R-:W-:Y:S01]  /*0040*/  BSSY.RECONVERGENT B0, `(.L_x_94) ;  /* 0x000001f000007945 */ /* 0x000fe20003800200 */
[----:B------:R-:W2:Y:S01]  /*0050*/  S2R R21, SR_CgaCtaId ;  /* 0x0000000000157919 */ /* 0x000ea20000008800 */
[----:B------:R-:W-:Y:S01]  /*0060*/  IMAD.MOV.U32 R13, RZ, RZ, RZ ;  /* 0x000000ffff0d7224 */ /* 0x000fe200078e00ff */
[----:B------:R-:W-:-:S02]  /*0070*/  CS2R R10, SRZ ;  /* 0x00000000000a7805 */ /* 0x000fc4000001ff00 */
[----:B------:R-:W-:Y:S01]  /*0080*/  MOV R12, 0x400 ;  /* 0x00000400000c7802 */ /* 0x000fe20000000f00 */
[----:B------:R-:W0:Y:S08]  /*0090*/  LDC R5, c[0x0][0x360] ;  /* 0x0000d800ff057b82 */ /* 0x000e300000000800 */
[----:B------:R-:W3:Y:S01]  /*00a0*/  LDC R23, c[0x0][0x390] ;  /* 0x0000e400ff177b82 */ /* 0x000ee20000000800 */
[----:B0-----:R-:W-:-:S02]  /*00b0*/  IMAD R0, R5, UR4, R6 ;  /* 0x0000000405007c24 */ /* 0x001fc4000f8e0206 */
[----:B------:R-:W-:-:S03]  /*00c0*/  IMAD.MOV.U32 R4, RZ, RZ, R5 ;  /* 0x000000ffff047224 */ /* 0x000fc600078e0005 */
[----:B---3--:R-:W-:-:S13]  /*00d0*/  ISETP.GE.U32.AND P0, PT, R0, R23, PT ;  /* 0x000000170000720c */ /* 0x008fda0003f06070 */
[----:B-12---:R-:W-:Y:S05]  /*00e0*/  @P0 BRA `(.L_x_95) ;  /* 0x0000000000500947 */ /* 0x006fea0003800000 */
[----:B------:R-:W0:Y:S01]  /*00f0*/  LDC R18, c[0x0][0x394] ;  /* 0x0000e500ff127b82 */ /* 0x000e220000000800 */
[----:B------:R-:W1:Y:S01]  /*0100*/  LDCU UR4, c[0x0][0x370] ;  /* 0x00006e00ff0477ac */ /* 0x000e620008000800 */
[----:B------:R-:W-:Y:S02]  /*0110*/  HFMA2 R13, -RZ, RZ, 0, 0 ;  /* 0x00000000ff0d7431 */ /* 0x000fe400000001ff */
[----:B------:R-:W-:Y:S01]  /*0120*/  VIADD R7, R23, 0xffffffff ;  /* 0xffffffff17077836 */ /* 0x000fe20000000000 */
[----:B------:R-:W-:-:S03]  /*0130*/  CS2R R10, SRZ ;  /* 0x00000000000a7805 */ /* 0x000fc6000001ff00 */
[----:B------:R-:W2:Y:S08]  /*0140*/  LDC.64 R2, c[0x0][0x380] ;  /* 0x0000e000ff027b82 */ /* 0x000eb00000000a00 */
[----:B------:R-:W3:Y:S01]  /*0150*/  LDC.64 R8, c[0x0][0x388] ;  /* 0x0000e200ff087b82 */ /* 0x000ee20000000a00 */
[----:B-1----:R-:W-:-:S07]  /*0160*/  IMAD R25, R4, UR4, RZ ;  /* 0x0000000404197c24 */ /* 0x002fce000f8e02ff */
.L_x_96:
[----:B--2---:R-:W-:-:S04]  /*0170*/  IMAD.WIDE.U32 R16, R0, 0x4, R2 ;  /* 0x0000000400107825 */ /* 0x004fc800078e0002 */
[----:B---3--:R-:W-:Y:S02]  /*0180*/  IMAD.WIDE.U32 R14, R0, 0x4, R8 ;  /* 0x00000004000e7825 */ /* 0x008fe400078e0008 */
[----:B------:R-:W2:Y:S04]  /*0190*/  LDG.E R16, desc[UR6][R16.64] ;  /* 0x0000000610107981 */ /* 0x000ea8000c1e1900 */
[----:B------:R-:W3:Y:S01]  /*01a0*/  LDG.E R14, desc[UR6][R14.64] ;  /* 0x000000060e0e7981 */ /* 0x000ee2000c1e1900 */
[----:B------:R-:W-:-:S05]  /*01b0*/  IMAD.IADD R0, R25, 0x1, R0 ;  /* 0x0000000119007824 */ /* 0x000fca00078e0200 */
[----:B------:R-:W-:-:S04]  /*01c0*/  ISETP.NE.AND P0, PT, R0, R7, PT ;  /* 0x000000070000720c */ /* 0x000fc80003f05270 */
[----:B0-----:R-:W-:Y:S02]  /*01d0*/  FSEL R19, R18, 1, !P0 ;  /* 0x3f80000012137808 */ /* 0x001fe40004000000 */
[----:B------:R-:W-:-:S03]  /*01e0*/  ISETP.GE.U32.AND P0, PT, R0, R23, PT ;  /* 0x000000170000720c */ /* 0x000fc60003f06070 */
[----:B------:R-:W-:Y:S01]  /*01f0*/  FADD R10, R19, R10 ;  /* 0x0000000a130a7221 */ /* 0x000fe20000000000 */
[----:B--2---:R-:W-:Y:S01]  /*0200*/  FADD R13, R16, R13 ;  /* 0x0000000d100d7221 */ /* 0x004fe20000000000 */
[----:B---3--:R-:W-:-:S08]  /*0210*/  FADD R11, R14, R11 ;  /* 0x0000000b0e0b7221 */ /* 0x008fd00000000000 */
[----:B------:R-:W-:Y:S05]  /*0220*/  @!P0 BRA `(.L_x_96) ;  /* 0xfffffffc00d08947 */ /* 0x000fea000383ffff */
.L_x_95:
[----:B------:R-:W-:Y:S05]  /*0230*/  BSYNC.RECONVERGENT B0 ;  /* 0x0000000000007941 */ /* 0x000fea0003800200 */
.L_x_94:
[----:B------:R-:W-:Y:S01]  /*0240*/  LEA R9, R21, R12, 0x18 ;  /* 0x0000000c15097211 */ /* 0x000fe200078ec0ff */
[----:B------:R-:W0:Y:S01]  /*0250*/  MUFU.RCP R3, R10 ;  /* 0x0000000a00037308 */ /* 0x000e220000001000 */
[----:B------:R-:W-:Y:S03]  /*0260*/  BSSY.RECONVERGENT B0, `(.L_x_97) ;  /* 0x0000010000007945 */ /* 0x000fe60003800200 */
[----:B------:R-:W-:-:S04]  /*0270*/  IMAD R7, R5, 0x8, R9 ;  /* 0x0000000805077824 */ /* 0x000fc800078e0209 */
[----:B------:R-:W1:Y:S01]  /*0280*/  FCHK P0, R13, R10 ;  /* 0x0000000a0d007302 */ /* 0x000e620000000000 */
[----:B------:R-:W-:-:S05]  /*0290*/  LEA R8, R6, R7, 0x2 ;  /* 0x0000000706087211 */ /* 0x000fca00078e10ff */
[----:B------:R2:W-:Y:S01]  /*02a0*/  STS [R8], R10 ;  /* 0x0000000a08007388 */ /* 0x0005e20000000800 */
[----:B0-----:R-:W-:-:S04]  /*02b0*/  FFMA R0, R3, -R10, 1 ;  /* 0x3f80000003007423 */ /* 0x001fc8000000080a */
[----:B------:R-:W-:-:S04]  /*02c0*/  FFMA R0, R3, R0, R3 ;  /* 0x0000000003007223 */ /* 0x000fc80000000003 */
[----:B------:R-:W-:-:S04]  /*02d0*/  FFMA R2, R0, R13, RZ ;  /* 0x0000000d00027223 */ /* 0x000fc800000000ff */
[----:B------:R-:W-:-:S04]  /*02e0*/  FFMA R3, R2, -R10, R13 ;  /* 0x8000000a02037223 */ /* 0x000fc8000000000d */
[----:B------:R-:W-:Y:S01]  /*02f0*/  FFMA R2, R0, R3, R2 ;  /* 0x0000000300027223 */ /* 0x000fe20000000002 */
[----:B-12---:R-:W-:Y:S06]  /*0300*/  @!P0 BRA `(.L_x_98) ;  /* 0x0000000000148947 */ /* 0x006fec0003800000 */
[----:B------:R-:W-:Y:S01]  /*0310*/  IMAD.MOV.U32 R0, RZ, RZ, R13 ;  /* 0x000000ffff007224 */ /* 0x000fe200078e000d */
[----:B------:R-:W-:Y:S01]  /*0320*/  MOV R19, 0x350 ;  /* 0x0000035000137802 */ /* 0x000fe20000000f00 */
[----:B------:R-:W-:-:S07]  /*0330*/  IMAD.MOV.U32 R3, RZ, RZ, R10 ;  /* 0x000000ffff037224 */ /* 0x000fce00078e000a */
[----:B------:R-:W-:Y:S05]  /*0340*/  CALL.REL.NOINC `($__internal_3_$__cuda_sm3x_div_rn_noftz_f32_slowpath) ;  /* 0x00000004007c7944 */ /* 0x000fea0003c00000 */
[----:B------:R-:W-:-:S07]  /*0350*/  MOV R2, R0 ;  /* 0x0000000000027202 */ /* 0x000fce0000000f00 */
.L_x_98:
[----:B------:R-:W-:Y:S05]  /*0360*/  BSYNC.RECONVERGENT B0 ;  /* 0x0000000000007941 */ /* 0x000fea0003800200 */
.L_x_97:
[----:B------:R-:W0:Y:S01]  /*0370*/  MUFU.RCP R3, R10 ;  /* 0x0000000a00037308 */ /* 0x000e220000001000 */
[----:B------:R-:W-:Y:S01]  /*0380*/  IMAD R9, R6, 0x4, R9 ;  /* 0x0000000406097824 */ /* 0x000fe200078e0209 */
[----:B------:R-:W-:Y:S04]  /*0390*/  BSSY.RECONVERGENT B0, `(.L_x_99) ;  /* 0x000000d000007945 */ /* 0x000fe80003800200 */
[----:B------:R1:W-:Y:S02]  /*03a0*/  STS [R9], R2 ;  /* 0x0000000209007388 */ /* 0x0003e40000000800 */
[----:B------:R-:W2:Y:S01]  /*03b0*/  FCHK P0, R11, R10 ;  /* 0x0000000a0b007302 */ /* 0x000ea20000000000 */
[----:B0-----:R-:W-:-:S04]  /*03c0*/  FFMA R0, R3, -R10, 1 ;  /* 0x3f80000003007423 */ /* 0x001fc8000000080a */
[----:B------:R-:W-:-:S04]  /*03d0*/  FFMA R0, R3, R0, R3 ;  /* 0x0000000003007223 */ /* 0x000fc80000000003 */
[----:B------:R-:W-:-:S04]  /*03e0*/  FFMA R12, R0, R11, RZ ;  /* 0x0000000b000c7223 */ /* 0x000fc800000000ff */
[----:B------:R-:W-:-:S04]  /*03f0*/  FFMA R3, R12, -R10, R11 ;  /* 0x8000000a0c037223 */ /* 0x000fc8000000000b */
[----:B------:R-:W-:Y:S01]  /*0400*/  FFMA R0, R0, R3, R12 ;  /* 0x0000000300007223 */ /* 0x000fe2000000000c */
[----:B-12---:R-:W-:Y:S06]  /*0410*/  @!P0 BRA `(.L_x_100) ;  /* 0x0000000000108947 */ /* 0x006fec0003800000 */
[----:B------:R-:W-:Y:S01]  /*0420*/  IMAD.MOV.U32 R0, RZ, RZ, R11 ;  /* 0x000000ffff007224 */ /* 0x000fe200078e000b */
[----:B------:R-:W-:Y:S02]  /*0430*/  MOV R3, R10 ;  /* 0x0000000a00037202 */ /* 0x000fe40000000f00 */
[----:B------:R-:W-:-:S07]  /*0440*/  MOV R19, 0x460 ;  /* 0x0000046000137802 */ /* 0x000fce0000000f00 */
[----:B------:R-:W-:Y:S05]  /*0450*/  CALL.REL.NOINC `($__internal_3_$__cuda_sm3x_div_rn_noftz_f32_slowpath) ;  /* 0x0000000400387944 */ /* 0x000fea0003c00000 */
.L_x_100:
[----:B------:R-:W-:Y:S05]  /*0460*/  BSYNC.RECONVERGENT B0 ;  /* 0x0000000000007941 */ /* 0x000fea0003800200 */
.L_x_99:
[C---:B------:R-:W-:Y:S01]  /*0470*/  ISETP.GE.U32.AND P0, PT, R4.reuse, 0x2, PT ;  /* 0x000000020400780c */ /* 0x040fe20003f06070 */
[----:B------:R-:W-:Y:S02]  /*0480*/  IMAD R13, R4, 0x4, R9 ;  /* 0x00000004040d7824 */ /* 0x000fe400078e0209 */
[----:B------:R-:W-:-:S03]  /*0490*/  IMAD.MOV.U32 R12, RZ, RZ, R4 ;  /* 0x000000ffff0c7224 */ /* 0x000fc600078e0004 */
[----:B------:R0:W-:Y:S01]  /*04a0*/  STS [R13], R0 ;  /* 0x000000000d007388 */ /* 0x0001e20000000800 */
[----:B------:R-:W-:Y:S06]  /*04b0*/  BAR.SYNC.DEFER_BLOCKING 0x0 ;  /* 0x0000000000007b1d */ /* 0x000fec0000010000 */
[----:B------:R-:W-:Y:S05]  /*04c0*/  @!P0 BRA `(.L_x_101) ;  /* 0x0000000000dc8947 */ /* 0x000fea0003800000 */
[----:B------:R-:W-:-:S07]  /*04d0*/  MOV R11, R4 ;  /* 0x00000004000b7202 */ /* 0x000fce0000000f00 */
.L_x_108:
[----:B------:R-:W-:Y:S01]  /*04e0*/  SHF.R.U32.HI R10, RZ, 0x1, R4 ;  /* 0x00000001ff0a7819 */ /* 0x000fe20000011604 */
[----:B------:R-:W-:Y:S03]  /*04f0*/  BSSY.RECONVERGENT B0, `(.L_x_102) ;  /* 0x0000030000007945 */ /* 0x000fe60003800200 */
[----:B------:R-:W-:-:S13]  /*0500*/  ISETP.GE.U32.AND P0, PT, R6, R10, PT ;  /* 0x0000000a0600720c */ /* 0x000fda0003f06070 */
[----:B-1----:R-:W-:Y:S05]  /*0510*/  @P0 BRA `(.L_x_103) ;  /* 0x0000000000b40947 */ /* 0x002fea0003800000 */
[----:B------:R-:W-:Y:S01]  /*0520*/  IMAD R18, R10, 0x4, R9 ;  /* 0x000000040a127824 */ /* 0x000fe200078e0209 */
[----:B------:R-:W-:Y:S01]  /*0530*/  LDS R17, [R8] ;  /* 0x0000000008117984 */ /* 0x000fe20000000800 */
[----:B------:R-:W-:Y:S02]  /*0540*/  BSSY.RECONVERGENT B1, `(.L_x_104) ;  /* 0x0000014000017945 */ /* 0x000fe40003800200 */
[----:B------:R-:W-:Y:S01]  /*0550*/  IMAD R16, R5, 0x8, R18 ;  /* 0x0000000805107824 */ /* 0x000fe200078e0212 */
[----:B------:R-:W-:Y:S04]  /*0560*/  LDS R3, [R18] ;  /* 0x0000000012037984 */ /* 0x000fe80000000800 */
[----:B0-----:R-:W-:Y:S04]  /*0570*/  LDS R0, [R9] ;  /* 0x0000000009007984 */ /* 0x001fe80000000800 */
[----:B------:R-:W0:Y:S02]  /*0580*/  LDS R16, [R16] ;  /* 0x0000000010107984 */ /* 0x000e240000000800 */
[----:B0-----:R-:W-:Y:S01]  /*0590*/  FADD R15, R17, R16 ;  /* 0x00000010110f7221 */ /* 0x001fe20000000000 */
[----:B------:R-:W-:-:S03]  /*05a0*/  FMUL R3, R3, R16 ;  /* 0x0000001003037220 */ /* 0x000fc60000400000 */
[----:B------:R-:W0:Y:S01]  /*05b0*/  MUFU.RCP R2, R15 ;  /* 0x0000000f00027308 */ /* 0x000e220000001000 */
[----:B------:R-:W-:-:S07]  /*05c0*/  FFMA R0, R0, R17, R3 ;  /* 0x0000001100007223 */ /* 0x000fce0000000003 */
        /* <DEDUP_REMOVED lines=9> */
[----:B------:R-:W-:Y:S05]  /*0660*/  CALL.REL.NOINC `($__internal_3_$__cuda_sm3x_div_rn_noftz_f32_slowpath) ;  /* 0x0000000000b47944 */ /* 0x000fea0003c00000 */
[----:B------:R-:W-:-:S07]  /*0670*/  IMAD.MOV.U32 R2, RZ, RZ, R0 ;  /* 0x000000ffff027224 */ /* 0x000fce00078e0000 */
.L_x_105:
[----:B------:R-:W-:Y:S05]  /*0680*/  BSYNC.RECONVERGENT B1 ;  /* 0x0000000000017941 */ /* 0x000fea0003800200 */
.L_x_104:
[----:B------:R-:W-:Y:S01]  /*0690*/  IMAD R18, R11, 0x4, R18 ;  /* 0x000000040b127824 */ /* 0x000fe200078e0212 */
[----:B------:R-:W-:Y:S01]  /*06a0*/  STS [R9], R2 ;  /* 0x0000000209007388 */ /* 0x000fe20000000800 */
[----:B------:R-:W0:Y:S01]  /*06b0*/  MUFU.RCP R14, R15 ;  /* 0x0000000f000e7308 */ /* 0x000e220000001000 */
[----:B------:R-:W-:Y:S02]  /*06c0*/  BSSY.RECONVERGENT B1, `(.L_x_106) ;  /* 0x0000010000017945 */ /* 0x000fe40003800200 */
[----:B------:R-:W1:Y:S04]  /*06d0*/  LDS R3, [R18] ;  /* 0x0000000012037984 */ /* 0x000e680000000800 */
[----:B------:R-:W2:Y:S01]  /*06e0*/  LDS R0, [R13] ;  /* 0x000000000d007984 */ /* 0x000ea20000000800 */
[----:B-1----:R-:W-:Y:S01]  /*06f0*/  FMUL R16, R16, R3 ;  /* 0x0000000310107220 */ /* 0x002fe20000400000 */
[----:B0-----:R-:W-:-:S03]  /*0700*/  FFMA R3, -R15, R14, 1 ;  /* 0x3f8000000f037423 */ /* 0x001fc6000000010e */
[----:B--2---:R-:W-:Y:S01]  /*0710*/  FFMA R16, R17, R0, R16 ;  /* 0x0000000011107223 */ /* 0x004fe20000000010 */
[----:B------:R-:W-:-:S03]  /*0720*/  FFMA R0, R14, R3, R14 ;  /* 0x000000030e007223 */ /* 0x000fc6000000000e */
[----:B------:R-:W0:Y:S01]  /*0730*/  FCHK P0, R16, R15 ;  /* 0x0000000f10007302 */ /* 0x000e220000000000 */
[----:B------:R-:W-:-:S04]  /*0740*/  FFMA R3, R0, R16, RZ ;  /* 0x0000001000037223 */ /* 0x000fc800000000ff */
[----:B------:R-:W-:-:S04]  /*0750*/  FFMA R14, -R15, R3, R16 ;  /* 0x000000030f0e7223 */ /* 0x000fc80000000110 */
[----:B------:R-:W-:Y:S01]  /*0760*/  FFMA R0, R0, R14, R3 ;  /* 0x0000000e00007223 */ /* 0x000fe20000000003 */
[----:B0-----:R-:W-:Y:S06]  /*0770*/  @!P0 BRA `(.L_x_107) ;  /* 0x0000000000108947 */ /* 0x001fec0003800000 */
[----:B------:R-:W-:Y:S01]  /*0780*/  MOV R0, R16 ;  /* 0x0000001000007202 */ /* 0x000fe20000000f00 */
[----:B------:R-:W-:Y:S01]  /*0790*/  IMAD.MOV.U32 R3, RZ, RZ, R15 ;  /* 0x000000ffff037224 */ /* 0x000fe200078e000f */
[----:B------:R-:W-:-:S07]  /*07a0*/  MOV R19, 0x7c0 ;  /* 0x000007c000137802 */ /* 0x000fce0000000f00 */
[----:B------:R-:W-:Y:S05]  /*07b0*/  CALL.REL.NOINC `($__internal_3_$__cuda_sm3x_div_rn_noftz_f32_slowpath) ;  /* 0x0000000000607944 */ /* 0x000fea0003c00000 */
.L_x_107:
[----:B------:R-:W-:Y:S05]  /*07c0*/  BSYNC.RECONVERGENT B1 ;  /* 0x0000000000017941 */ /* 0x000fea0003800200 */
.L_x_106:
[----:B------:R1:W-:Y:S04]  /*07d0*/  STS [R13], R0 ;  /* 0x000000000d007388 */ /* 0x0003e80000000800 */
[----:B------:R1:W-:Y:S02]  /*07e0*/  STS [R8], R15 ;  /* 0x0000000f08007388 */ /* 0x0003e40000000800 */
.L_x_103:
[----:B------:R-:W-:Y:S05]  /*07f0*/  BSYNC.RECONVERGENT B0 ;  /* 0x0000000000007941 */ /* 0x000fea0003800200 */
.L_x_102:
[----:B------:R-:W-:Y:S01]  /*0800*/  BAR.SYNC.DEFER_BLOCKING 0x0 ;  /* 0x0000000000007b1d */ /* 0x000fe20000010000 */
[----:B------:R-:W-:Y:S01]  /*0810*/  ISETP.GT.U32.AND P0, PT, R4, 0x3, PT ;  /* 0x000000030400780c */ /* 0x000fe20003f04070 */
[----:B------:R-:W-:-:S12]  /*0820*/  IMAD.MOV.U32 R4, RZ, RZ, R10 ;  /* 0x000000ffff047224 */ /* 0x000fd800078e000a */
[----:B------:R-:W-:Y:S05]  /*0830*/  @P0 BRA `(.L_x_108) ;  /* 0xfffffffc00280947 */ /* 0x000fea000383ffff */
.L_x_101:
[----:B------:R-:W-:Y:S01]  /*0840*/  ISETP.NE.AND P0, PT, R6, RZ, PT ;  /* 0x000000ff0600720c */ /* 0x000fe20003f05270 */
[----:B------:R-:W-:-:S12]  /*0850*/  BSSY.RECONVERGENT B0, `(.L_x_109) ;  /* 0x000000c000007945 */ /* 0x000fd80003800200 */
[----:B------:R-:W-:Y:S05]  /*0860*/  @P0 BRA `(.L_x_110) ;  /* 0x0000000000280947 */ /* 0x000fea0003800000 */
[----:B------:R-:W2:Y:S01]  /*0870*/  S2UR UR5, SR_CgaCtaId ;  /* 0x00000000000579c3 */ /* 0x000ea20000008800 */
[----:B------:R-:W-:Y:S01]  /*0880*/  UMOV UR4, 0x400 ;  /* 0x0000040000047882 */ /* 0x000fe20000000000 */
[----:B------:R-:W-:-:S05]  /*0890*/  IMAD R12, R12, -0x4, R7 ;  /* 0xfffffffc0c0c7824 */ /* 0x000fca00078e0207 */
[----:B------:R-:W-:Y:S01]  /*08a0*/  LDS R9, [R12] ;  /* 0x000000000c097984 */ /* 0x000fe20000000800 */
[----:B------:R-:W3:Y:S08]  /*08b0*/  LDC.64 R2, c[0x0][0x398] ;  /* 0x0000e600ff027b82 */ /* 0x000ef00000000a00 */
[----:B------:R-:W4:Y:S01]  /*08c0*/  LDC.64 R4, c[0x0][0x3a0] ;  /* 0x0000e800ff047b82 */ /* 0x000f220000000a00 */
[----:B--2---:R-:W-:-:S09]  /*08d0*/  ULEA UR4, UR5, UR4, 0x18 ;  /* 0x0000000405047291 */ /* 0x004fd2000f8ec0ff */
[----:B------:R-:W3:Y:S04]  /*08e0*/  LDS R7, [UR4] ;  /* 0x00000004ff077984 */ /* 0x000ee80008000800 */
[----:B---3--:R2:W-:Y:S04]  /*08f0*/  REDG.E.ADD.F32.FTZ.RN.STRONG.GPU desc[UR6][R2.64], R7 ;  /* 0x00000007020079a6 */ /* 0x0085e8000c12f306 */
[----:B----4-:R2:W-:Y:S02]  /*0900*/  REDG.E.ADD.F32.FTZ.RN.STRONG.GPU desc[UR6][R4.64], R9 ;  /* 0x00000009040079a6 */ /* 0x0105e4000c12f306 */
.L_x_110:
[----:B------:R-:W-:Y:S05]  /*0910*/  BSYNC.RECONVERGENT B0 ;  /* 0x0000000000007941 */ /* 0x000fea0003800200 */
.L_x_109:
[----:B------:R-:W-:Y:S06]  /*0920*/  BAR.SYNC.DEFER_BLOCKING 0x0 ;  /* 0x0000000000007b1d */ /* 0x000fec0000010000 */
[----:B------:R-:W-:Y:S05]  /*0930*/  EXIT ;  /* 0x000000000000794d */ /* 0x000fea0003800000 */
        .weak           $__internal_3_$__cuda_sm3x_div_rn_noftz_f32_slowpath
        .type           $__internal_3_$__cuda_sm3x_div_rn_noftz_f32_slowpath,@function
        .size           $__internal_3_$__cuda_sm3x_div_rn_noftz_f32_slowpath,(.L_x_207 - $__internal_3_$__cuda_sm3x_div_rn_noftz_f32_slowpath)
$__internal_3_$__cuda_sm3x_div_rn_noftz_f32_slowpath:
[----:B------:R-:W-:Y:S01]  /*0940*/  SHF.R.U32.HI R14, RZ, 0x17, R3 ;  /* 0x00000017ff0e7819 */ /* 0x000fe20000011603 */
[----:B------:R-:W-:Y:S01]  /*0950*/  BSSY.RECONVERGENT B2, `(.L_x_111) ;  /* 0x0000062000027945 */ /* 0x000fe20003800200 */
[----:B------:R-:W-:Y:S02]  /*0960*/  SHF.R.U32.HI R20, RZ, 0x17, R0 ;  /* 0x00000017ff147819 */ /* 0x000fe40000011600 */
[----:B------:R-:W-:Y:S02]  /*0970*/  LOP3.LUT R14, R14, 0xff, RZ, 0xc0, !PT ;  /* 0x000000ff0e0e7812 */ /* 0x000fe400078ec0ff */
[----:B------:R-:W-:Y:S02]  /*0980*/  LOP3.LUT R20, R20, 0xff, RZ, 0xc0, !PT ;  /* 0x000000ff14147812 */ /* 0x000fe400078ec0ff */
[----:B------:R-:W-:-:S03]  /*0990*/  IADD3 R22, PT, PT, R14, -0x1, RZ ;  /* 0xffffffff0e167810 */ /* 0x000fc60007ffe0ff */
[----:B------:R-:W-:Y:S01]  /*09a0*/  VIADD R21, R20, 0xffffffff ;  /* 0xffffffff14157836 */ /* 0x000fe20000000000 */
        /* <DEDUP_REMOVED lines=23> */
[----:B------:R-:W-:Y:S02]  /*0b20*/  @!P0 IMAD.MOV.U32 R2, RZ, RZ, -0x40 ;  /* 0xffffffc0ff028424 */ /* 0x000fe400078e00ff */
[----:B------:R-:W-:Y:S01]  /*0b30*/  @!P0 FFMA R0, R0, 1.84467440737095516160e+19, RZ ;  /* 0x5f80000000008823 */ /* 0x000fe200000000ff */
[----:B------:R-:W-:Y:S01]  /*0b40*/  @!P1 FFMA R3, R3, 1.84467440737095516160e+19, RZ ;  /* 0x5f80000003039823 */ /* 0x000fe200000000ff */
[----:B------:R-:W-:-:S07]  /*0b50*/  @!P1 VIADD R2, R2, 0x40 ;  /* 0x0000004002029836 */ /* 0x000fce0000000000 */
.L_x_112:
[----:B------:R-:W-:Y:S01]  /*0b60*/  LEA R22, R14, 0xc0800000, 0x17 ;  /* 0xc08000000e167811 */ /* 0x000fe200078eb8ff */
[----:B------:R-:W-:Y:S03]  /*0b70*/  BSSY.RECONVERGENT B3, `(.L_x_117) ;  /* 0x0000036000037945 */ /* 0x000fe60003800200 */
[----:B------:R-:W-:Y:S01]  /*0b80*/  IADD3 R22, PT, PT, -R22, R3, RZ ;  /* 0x0000000316167210 */ /* 0x000fe20007ffe1ff */
[----:B------:R-:W-:-:S03]  /*0b90*/  VIADD R3, R20, 0xffffff81 ;  /* 0xffffff8114037836 */ /* 0x000fc60000000000 */
[----:B------:R-:W0:Y:S01]  /*0ba0*/  MUFU.RCP R24, R22 ;  /* 0x0000001600187308 */ /* 0x000e220000001000 */
[----:B------:R-:W-:Y:S01]  /*0bb0*/  FADD.FTZ R23, -R22, -RZ ;  /* 0x800000ff16177221 */ /* 0x000fe20000010100 */
[C---:B------:R-:W-:Y:S01]  /*0bc0*/  IMAD R0, R3.reuse, -0x800000, R0 ;  /* 0xff80000003007824 */ /* 0x040fe200078e0200 */
[----:B------:R-:W-:-:S05]  /*0bd0*/  IADD3 R25, PT, PT, R3, 0x7f, -R14 ;  /* 0x0000007f03197810 */ /* 0x000fca0007ffe80e */
        /* <DEDUP_REMOVED lines=9> */
[----:B------:R-:W-:-:S04]  /*0c70*/  LOP3.LUT R3, R3, 0xff, RZ, 0xc0, !PT ;  /* 0x000000ff03037812 */ /* 0x000fc800078ec0ff */
[----:B------:R-:W-:-:S05]  /*0c80*/  IADD3 R3, PT, PT, R3, R25, RZ ;  /* 0x0000001903037210 */ /* 0x000fca0007ffe0ff */
[----:B------:R-:W-:-:S05]  /*0c90*/  VIADD R2, R3, 0xffffffff ;  /* 0xffffffff03027836 */ /* 0x000fca0000000000 */
        /* <DEDUP_REMOVED lines=15> */
[C---:B------:R-:W-:Y:S01]  /*0d90*/  VIADD R23, R3.reuse, 0x20 ;  /* 0x0000002003177836 */ /* 0x040fe20000000000 */
[----:B------:R-:W-:Y:S02]  /*0da0*/  LOP3.LUT R14, R14, 0x800000, RZ, 0xfc, !PT ;  /* 0x008000000e0e7812 */ /* 0x000fe400078efcff */
[----:B------:R-:W-:-:S02]  /*0db0*/  IADD3 R3, PT, PT, -R3, RZ, RZ ;  /* 0x000000ff03037210 */ /* 0x000fc40007ffe1ff */
[----:B------:R-:W-:Y:S02]  /*0dc0*/  SHF.L.U32 R23, R14, R23, RZ ;  /* 0x000000170e177219 */ /* 0x000fe400000006ff */
[----:B------:R-:W-:Y:S02]  /*0dd0*/  FSETP.NEU.FTZ.AND P0, PT, R2, R21, PT ;  /* 0x000000150200720b */ /* 0x000fe40003f1d000 */
[----:B------:R-:W-:Y:S02]  /*0de0*/  SEL R3, R3, RZ, P2 ;  /* 0x000000ff03037207 */ /* 0x000fe40001000000 */
[----:B------:R-:W-:Y:S02]  /*0df0*/  ISETP.NE.AND P1, PT, R23, RZ, P1 ;  /* 0x000000ff1700720c */ /* 0x000fe40000f25270 */
[----:B------:R-:W-:Y:S02]  /*0e00*/  SHF.R.U32.HI R3, RZ, R3, R14 ;  /* 0x00000003ff037219 */ /* 0x000fe4000001160e */
[----:B------:R-:W-:-:S02]  /*0e10*/  PLOP3.LUT P0, PT, P0, P1, PT, 0xf8, 0x8f ;  /* 0x00000000008f781c */ /* 0x000fc40000703f70 */
[----:B------:R-:W-:Y:S02]  /*0e20*/  SHF.R.U32.HI R21, RZ, 0x1, R3 ;  /* 0x00000001ff157819 */ /* 0x000fe40000011603 */
[----:B------:R-:W-:-:S04]  /*0e30*/  SEL R2, RZ, 0x1, !P0 ;  /* 0x00000001ff027807 */ /* 0x000fc80004000000 */
[----:B------:R-:W-:-:S04]  /*0e40*/  LOP3.LUT R2, R2, 0x1, R21, 0xf8, !PT ;  /* 0x0000000102027812 */ /* 0x000fc800078ef815 */
[----:B------:R-:W-:-:S05]  /*0e50*/  LOP3.LUT R2, R2, R3, RZ, 0xc0, !PT ;  /* 0x0000000302027212 */ /* 0x000fca00078ec0ff */
[----:B------:R-:W-:-:S05]  /*0e60*/  IMAD.IADD R21, R21, 0x1, R2 ;  /* 0x0000000115157824 */ /* 0x000fca00078e0202 */
[----:B------:R-:W-:Y:S01]  /*0e70*/  LOP3.LUT R0, R21, R0, RZ, 0xfc, !PT ;  /* 0x0000000015007212 */ /* 0x000fe200078efcff */
[----:B------:R-:W-:Y:S06]  /*0e80*/  BRA `(.L_x_120) ;  /* 0x0000000000107947 */ /* 0x000fec0003800000 */
.L_x_119:
[----:B------:R-:W-:-:S04]  /*0e90*/  LOP3.LUT R0, R0, 0x80000000, RZ, 0xc0, !PT ;  /* 0x8000000000007812 */ /* 0x000fc800078ec0ff */
[----:B------:R-:W-:Y:S01]  /*0ea0*/  LOP3.LUT R0, R0, 0x7f800000, RZ, 0xfc, !PT ;  /* 0x7f80000000007812 */ /* 0x000fe200078efcff */
[----:B------:R-:W-:Y:S06]  /*0eb0*/  BRA `(.L_x_120) ;  /* 0x0000000000047947 */ /* 0x000fec0003800000 */
.L_x_118:
[----:B------:R-:W-:-:S07]  /*0ec0*/  IMAD R0, R25, 0x800000, R0 ;  /* 0x0080000019007824 */ /* 0x000fce00078e0200 */
.L_x_120:
[----:B------:R-:W-:Y:S05]  /*0ed0*/  BSYNC.RECONVERGENT B3 ;  /* 0x0000000000037941 */ /* 0x000fea0003800200 */
.L_x_117:
[----:B------:R-:W-:Y:S05]  /*0ee0*/  BRA `(.L_x_121) ;  /* 0x0000000000207947 */ /* 0x000fea0003800000 */
.L_x_116:
[----:B------:R-:W-:-:S04]  /*0ef0*/  LOP3.LUT R0, R3, 0x80000000, R0, 0x48, !PT ;  /* 0x8000000003007812 */ /* 0x000fc800078e4800 */
[----:B------:R-:W-:Y:S01]  /*0f00*/  LOP3.LUT R0, R0, 0x7f800000, RZ, 0xfc, !PT ;  /* 0x7f80000000007812 */ /* 0x000fe200078efcff */
[----:B------:R-:W-:Y:S06]  /*0f10*/  BRA `(.L_x_121) ;  /* 0x0000000000147947 */ /* 0x000fec0003800000 */
.L_x_115:
[----:B------:R-:W-:Y:S01]  /*0f20*/  LOP3.LUT R0, R3, 0x80000000, R0, 0x48, !PT ;  /* 0x8000000003007812 */ /* 0x000fe200078e4800 */
[----:B------:R-:W-:Y:S06]  /*0f30*/  BRA `(.L_x_121) ;  /* 0x00000000000c7947 */ /* 0x000fec0003800000 */
.L_x_114:
[----:B------:R-:W0:Y:S01]  /*0f40*/  MUFU.RSQ R0, -QNAN ;  /* 0xffc0000000007908 */ /* 0x000e220000001400 */
[----:B------:R-:W-:Y:S05]  /*0f50*/  BRA `(.L_x_121) ;  /* 0x0000000000047947 */ /* 0x000fea0003800000 */
.L_x_113:
[----:B------:R-:W-:-:S07]  /*0f60*/  FADD.FTZ R0, R0, R3 ;  /* 0x0000000300007221 */ /* 0x000fce0000010000 */
.L_x_121:
[----:B------:R-:W-:Y:S05]  /*0f70*/  BSYNC.RECONVERGENT B2 ;  /* 0x0000000000027941 */ /* 0x000fea0003800200 */
.L_x_111:
[----:B------:R-:W-:Y:S01]  /*0f80*/  MOV R2, R19 ;  /* 0x0000001300027202 */ /* 0x000fe20000000f00 */
[----:B------:R-:W-:-:S04]  /*0f90*/  IMAD.MOV.U32 R3, RZ, RZ, 0x0 ;  /* 0x00000000ff037424 */ /* 0x000fc800078e00ff */
[----:B0-----:R-:W-:Y:S05]  /*0fa0*/  RET.REL.NODEC R2 `(_Z18utilizePartialSumsPfS_ifS_S_) ;  /* 0xfffffff002147950 */ /* 0x001fea0003c3ffff */
.L_x_122:
        /* <DEDUP_REMOVED lines=13> */
.L_x_207:


//--------------------- .text._Z15calcPartialSumsPfS_S_i --------------------------
	.section	.text._Z15calcPartialSumsPfS_S_i,"ax",@progbits
	.align	128
        .global         _Z15calcPartialSumsPfS_S_i
        .type           _Z15calcPartialSumsPfS_S_i,@function
        .size           _Z15calcPartialSumsPfS_S_i,(.L_x_208 - _Z15calcPartialSumsPfS_S_i)
        .other          _Z15calcPartialSumsPfS_S_i,@"STO_CUDA_ENTRY STV_DEFAULT"
_Z15calcPartialSumsPfS_S_i:
.text._Z15calcPartialSumsPfS_S_i:
[----:B------:R-:W-:Y:S01]  /*0000*/  LDC R1, c[0x0][0x37c] ;  /* 0x0000df00ff017b82 */ /* 0x000fe20000000800 */
[----:B------:R-:W0:Y:S07]  /*0010*/  S2R R12, SR_TID.X ;  /* 0x00000000000c7919 */ /* 0x000e2e0000002100 */
[----:B------:R-:W0:Y:S01]  /*0020*/  LDC R5, c[0x0][0x360] ;  /* 0x0000d800ff057b82 */ /* 0x000e220000000800 */
[----:B------:R-:W1:Y:S01]  /*0030*/  LDCU UR4, c[0x0][0x398] ;  /* 0x00007300ff0477ac */ /* 0x000e620008000800 */
[----:B------:R-:W0:Y:S01]  /*0040*/  S2R R2, SR_CTAID.X ;  /* 0x0000000000027919 */ /* 0x000e220000002500 */
[----:B------:R-:W2:Y:S01]  /*0050*/  LDCU.64 UR6, c[0x0][0x358] ;  /* 0x00006b00ff0677ac */ /* 0x000ea20008000a00 */
[----:B0-----:R-:W-:-:S05]  /*0060*/  IMAD R3, R2, R5, R12 ;  /* 0x0000000502037224 */ /* 0x001fca00078e020c */
[----:B-1----:R-:W-:-:S13]  /*0070*/  ISETP.GE.U32.AND P0, PT, R3, UR4, PT ;  /* 0x0000000403007c0c */ /* 0x002fda000bf06070 */
[----:B------:R-:W0:Y:S02]  /*0080*/  @!P0 LDC.64 R6, c[0x0][0x380] ;  /* 0x0000e000ff068b82 */ /* 0x000e240000000a00 */
[----:B0-----:R-:W-:-:S06]  /*0090*/  @!P0 IMAD.WIDE.U32 R6, R3, 0x4, R6 ;  /* 0x0000000403068825 */ /* 0x001fcc00078e0006 */
[----:B--2---:R-:W2:Y:S01]  /*00a0*/  @!P0 LDG.E R7, desc[UR6][R6.64] ;  /* 0x0000000606078981 */ /* 0x004ea2000c1e1900 */
[----:B------:R-:W0:Y:S01]  /*00b0*/  S2UR UR5, SR_CgaCtaId ;  /* 0x00000000000579c3 */ /* 0x000e220000008800 */
[----:B------:R-:W-:Y:S01]  /*00c0*/  UMOV UR4, 0x400 ;  /* 0x0000040000047882 */ /* 0x000fe20000000000 */
[----:B------:R-:W-:Y:S01]  /*00d0*/  IMAD.MOV.U32 R3, RZ, RZ, R5 ;  /* 0x000000ffff037224 */ /* 0x000fe200078e0005 */
[----:B0-----:R-:W-:-:S06]  /*00e0*/  ULEA UR4, UR5, UR4, 0x18 ;  /* 0x0000000405047291 */ /* 0x001fcc000f8ec0ff */
[----:B------:R-:W-:-:S05]  /*00f0*/  LEA R0, R12, UR4, 0x2 ;  /* 0x000000040c007c11 */ /* 0x000fca000f8e10ff */
[----:B------:R-:W-:Y:S02]  /*0100*/  IMAD R4, R5, 0x4, R0 ;  /* 0x0000000405047824 */ /* 0x000fe400078e0200 */
[----:B--2---:R-:W-:Y:S01]  /*0110*/  @!P0 FMUL R9, R7, R7 ;  /* 0x0000000707098220 */ /* 0x004fe20000400000 */
[----:B------:R0:W-:Y:S04]  /*0120*/  @!P0 STS [R0], R7 ;  /* 0x0000000700008388 */ /* 0x0001e80000000800 */
[----:B------:R0:W-:Y:S04]  /*0130*/  @!P0 STS [R4], R9 ;  /* 0x0000000904008388 */ /* 0x0001e80000000800 */
[----:B------:R0:W-:Y:S04]  /*0140*/  @P0 STS [R0], RZ ;  /* 0x000000ff00000388 */ /* 0x0001e80000000800 */
[----:B------:R0:W-:Y:S01]  /*0150*/  @P0 STS [R4], RZ ;  /* 0x000000ff04000388 */ /* 0x0001e20000000800 */
[----:B------:R-:W-:Y:S01]  /*0160*/  BAR.SYNC.DEFER_BLOCKING 0x0 ;  /* 0x0000000000007b1d */ /* 0x000fe20000010000 */
[----:B------:R-:W-:-:S13]  /*0170*/  ISETP.GE.U32.AND P0, PT, R3, 0x2, PT ;  /* 0x000000020300780c */ /* 0x000fda0003f06070 */
[----:B0-----:R-:W-:Y:S05]  /*0180*/  @!P0 BRA `(.L_x_123) ;  /* 0x0000000000508947 */ /* 0x001fea0003800000 */
[----:B------:R-:W-:-:S07]  /*0190*/  IMAD.MOV.U32 R6, RZ, RZ, R3 ;  /* 0x000000ffff067224 */ /* 0x000fce00078e0003 */
.L_x_126:
[----:B------:R-:W-:Y:S01]  /*01a0*/  SHF.R.U32.HI R13, RZ, 0x1, R6 ;  /* 0x00000001ff0d7819 */ /* 0x000fe20000011606 */
[----:B------:R-:W-:Y:S03]  /*01b0*/  BSSY.RECONVERGENT B0, `(.L_x_124) ;  /* 0x000000d000007945 */ /* 0x000fe60003800200 */
[----:B------:R-:W-:-:S13]  /*01c0*/  ISETP.GE.U32.AND P0, PT, R12, R13, PT ;  /* 0x0000000d0c00720c */ /* 0x000fda0003f06070 */
[----:B0-----:R-:W-:Y:S05]  /*01d0*/  @P0 BRA `(.L_x_125) ;  /* 0x0000000000280947 */ /* 0x001fea0003800000 */
[----:B------:R-:W-:Y:S01]  /*01e0*/  IMAD R8, R13, 0x4, R0 ;  /* 0x000000040d087824 */ /* 0x000fe200078e0200 */
[----:B------:R-:W-:Y:S03]  /*01f0*/  LDS R10, [R0] ;  /* 0x00000000000a7984 */ /* 0x000fe60000000800 */
[----:B------:R-:W-:Y:S01]  /*0200*/  IMAD R9, R5, 0x4, R8 ;  /* 0x0000000405097824 */ /* 0x000fe200078e0208 */
[----:B------:R-:W0:Y:S02]  /*0210*/  LDS R7, [R8] ;  /* 0x0000000008077984 */ /* 0x000e240000000800 */
[----:B0-----:R-:W-:-:S05]  /*0220*/  FADD R7, R7, R10 ;  /* 0x0000000a07077221 */ /* 0x001fca0000000000 */
[----:B------:R-:W-:Y:S04]  /*0230*/  STS [R0], R7 ;  /* 0x0000000700007388 */ /* 0x000fe80000000800 */
[----:B------:R-:W-:Y:S04]  /*0240*/  LDS R9, [R9] ;  /* 0x0000000009097984 */ /* 0x000fe80000000800 */
[----:B------:R-:W0:Y:S02]  /*0250*/  LDS R10, [R4] ;  /* 0x00000000040a7984 */ /* 0x000e240000000800 */
[----:B0-----:R-:W-:-:S05]  /*0260*/  FADD R11, R9, R10 ;  /* 0x0000000a090b7221 */ /* 0x001fca0000000000 */
[----:B------:R0:W-:Y:S02]  /*0270*/  STS [R4], R11 ;  /* 0x0000000b04007388 */ /* 0x0001e40000000800 */
.L_x_125:
[----:B------:R-:W-:Y:S05]  /*0280*/  BSYNC.RECONVERGENT B0 ;  /* 0x0000000000007941 */ /* 0x000fea0003800200 */
.L_x_124:
[----:B------:R-:W-:Y:S01]  /*0290*/  BAR.SYNC.DEFER_BLOCKING 0x0 ;  /* 0x0000000000007b1d */ /* 0x000fe20000010000 */
[----:B------:R-:W-:Y:S01]  /*02a0*/  ISETP.GT.U32.AND P0, PT, R6, 0x3, PT ;  /* 0x000000030600780c */ /* 0x000fe20003f04070 */
[----:B------:R-:W-:-:S12]  /*02b0*/  IMAD.MOV.U32 R6, RZ, RZ, R13 ;  /* 0x000000ffff067224 */ /* 0x000fd800078e000d */
[----:B------:R-:W-:Y:S05]  /*02c0*/  @P0 BRA `(.L_x_126) ;  /* 0xfffffffc00b40947 */ /* 0x000fea000383ffff */
.L_x_123:
[----:B------:R-:W-:Y:S01]  /*02d0*/  ISETP.NE.AND P0, PT, R12, RZ, PT ;  /* 0x000000ff0c00720c */ /* 0x000fe20003f05270 */
[----:B------:R-:W-:-:S12]  /*02e0*/  BSSY.RECONVERGENT B0, `(.L_x_127) ;  /* 0x0000042000007945 */ /* 0x000fd80003800200 */
[----:B------:R-:W-:Y:S05]  /*02f0*/  @P0 BRA `(.L_x_128) ;  /* 0x0000000400000947 */ /* 0x000fea0003800000 */
[----:B------:R-:W1:Y:S01]  /*0300*/  S2R R7, SR_CgaCtaId ;  /* 0x0000000000077919 */ /* 0x000e620000008800 */
[----:B0-----:R-:W-:Y:S01]  /*0310*/  MOV R4, 0x400 ;  /* 0x0000040000047802 */ /* 0x001fe20000000f00 */
[----:B------:R-:W0:Y:S02]  /*0320*/  LDCU UR4, c[0x0][0x370] ;  /* 0x00006e00ff0477ac */ /* 0x000e240008000800 */
[----:B0-----:R-:W-:-:S06]  /*0330*/  UIADD3 UR4, UPT, UPT, UR4, -0x1, URZ ;  /* 0xffffffff04047890 */ /* 0x001fcc000fffe0ff */
[----:B------:R-:W-:Y:S02]  /*0340*/  ISETP.NE.AND P0, PT, R2, UR4, PT ;  /* 0x0000000402007c0c */ /* 0x000fe4000bf05270 */
[----:B-1----:R-:W-:-:S05]  /*0350*/  LEA R4, R7, R4, 0x18 ;  /* 0x0000000407047211 */ /* 0x002fca00078ec0ff */
[----:B------:R0:W1:Y:S06]  /*0360*/  LDS R0, [R4] ;  /* 0x0000000004007984 */ /* 0x00006c0000000800 */
[----:B------:R-:W-:Y:S05]  /*0370*/  @P0 BRA `(.L_x_129) ;  /* 0x0000000000500947 */ /* 0x000fea0003800000 */
[----:B------:R-:W2:Y:S01]  /*0380*/  I2F.U32.RP R8, R3 ;  /* 0x0000000300087306 */ /* 0x000ea20000209000 */
[----:B------:R-:W3:Y:S01]  /*0390*/  LDCU UR4, c[0x0][0x398] ;  /* 0x00007300ff0477ac */ /* 0x000ee20008000800 */
[----:B------:R-:W-:Y:S01]  /*03a0*/  IMAD.MOV R9, RZ, RZ, -R3 ;  /* 0x000000ffff097224 */ /* 0x000fe200078e0a03 */
[----:B------:R-:W-:-:S05]  /*03b0*/  ISETP.NE.U32.AND P1, PT, R3, RZ, PT ;  /* 0x000000ff0300720c */ /* 0x000fca0003f25070 */
[----:B--2---:R-:W2:Y:S02]  /*03c0*/  MUFU.RCP R8, R8 ;  /* 0x0000000800087308 */ /* 0x004ea40000001000 */
[----:B--2---:R-:W-:-:S06]  /*03d0*/  VIADD R6, R8, 0xffffffe ;  /* 0x0ffffffe08067836 */ /* 0x004fcc0000000000 */
[----:B------:R2:W4:Y:S02]  /*03e0*/  F2I.FTZ.U32.TRUNC.NTZ R7, R6 ;  /* 0x0000000600077305 */ /* 0x000524000021f000 */
[----:B--2---:R-:W-:Y:S02]  /*03f0*/  IMAD.MOV.U32 R6, RZ, RZ, RZ ;  /* 0x000000ffff067224 */ /* 0x004fe400078e00ff */
[----:B----4-:R-:W-:-:S04]  /*0400*/  IMAD R9, R9, R7, RZ ;  /* 0x0000000709097224 */ /* 0x010fc800078e02ff */
[----:B------:R-:W-:-:S06]  /*0410*/  IMAD.HI.U32 R7, R7, R9, R6 ;  /* 0x0000000907077227 */ /* 0x000fcc00078e0006 */
[----:B---3--:R-:W-:-:S04]  /*0420*/  IMAD.HI.U32 R7, R7, UR4, RZ ;  /* 0x0000000407077c27 */ /* 0x008fc8000f8e00ff */
[----:B------:R-:W-:-:S04]  /*0430*/  IMAD.MOV R10, RZ, RZ, -R7 ;  /* 0x000000ffff0a7224 */ /* 0x000fc800078e0a07 */
[----:B------:R-:W-:-:S05]  /*0440*/  IMAD R8, R3, R10, UR4 ;  /* 0x0000000403087e24 */ /* 0x000fca000f8e020a */
[----:B------:R-:W-:-:S13]  /*0450*/  ISETP.GE.U32.AND P0, PT, R8, R3, PT ;  /* 0x000000030800720c */ /* 0x000fda0003f06070 */
[----:B------:R-:W-:-:S05]  /*0460*/  @P0 IMAD.IADD R8, R8, 0x1, -R3 ;  /* 0x0000000108080824 */ /* 0x000fca00078e0a03 */
[----:B------:R-:W-:-:S13]  /*0470*/  ISETP.GE.U32.AND P0, PT, R8, R3, PT ;  /* 0x000000030800720c */ /* 0x000fda0003f06070 */
[----:B------:R-:W-:Y:S01]  /*0480*/  @P0 IMAD.IADD R8, R8, 0x1, -R3 ;  /* 0x0000000108080824 */ /* 0x000fe200078e0a03 */
[----:B------:R-:W-:-:S04]  /*0490*/  @!P1 LOP3.LUT R8, RZ, R3, RZ, 0x33, !PT ;  /* 0x00000003ff089212 */ /* 0x000fc800078e33ff */
[----:B------:R-:W-:-:S04]  /*04a0*/  ISETP.NE.AND P0, PT, R8, RZ, PT ;  /* 0x000000ff0800720c */ /* 0x000fc80003f05270 */
[----:B------:R-:W-:-:S09]  /*04b0*/  SEL R3, R3, R8, !P0 ;  /* 0x0000000803037207 */ /* 0x000fd20004000000 */
.L_x_129:
[----:B------:R-:W-:Y:S01]  /*04c0*/  I2FP.F32.U32 R3, R3 ;  /* 0x0000000300037245 */ /* 0x000fe20000201000 */
[----:B------:R-:W2:Y:S01]  /*04d0*/  LDC.64 R6, c[0x0][0x388] ;  /* 0x0000e200ff067b82 */ /* 0x000ea20000000a00 */
[----:B------:R-:W-:Y:S02]  /*04e0*/  BSSY.RECONVERGENT B1, `(.L_x_130) ;  /* 0x000000d000017945 */ /* 0x000fe40003800200 */
[----:B------:R-:W3:Y:S08]  /*04f0*/  MUFU.RCP R8, R3 ;  /* 0x0000000300087308 */ /* 0x000ef00000001000 */
[----:B-1----:R-:W1:Y:S01]  /*0500*/  FCHK P0, R0, R3 ;  /* 0x0000000300007302 */ /* 0x002e620000000000 */
[----:B---3--:R-:W-:-:S04]  /*0510*/  FFMA R9, -R3, R8, 1 ;  /* 0x3f80000003097423 */ /* 0x008fc80000000108 */
[----:B------:R-:W-:Y:S01]  /*0520*/  FFMA R9, R8, R9, R8 ;  /* 0x0000000908097223 */ /* 0x000fe20000000008 */
[----:B--2---:R-:W-:-:S04]  /*0530*/  IMAD.WIDE.U32 R6, R2, 0x4, R6 ;  /* 0x0000000402067825 */ /* 0x004fc800078e0006 */
[----:B------:R-:W-:-:S04]  /*0540*/  FFMA R8, R0, R9, RZ ;  /* 0x0000000900087223 */ /* 0x000fc800000000ff */
[----:B------:R-:W-:-:S04]  /*0550*/  FFMA R10, -R3, R8, R0 ;  /* 0x00000008030a7223 */ /* 0x000fc80000000100 */
[----:B------:R-:W-:Y:S01]  /*0560*/  FFMA R9, R9, R10, R8 ;  /* 0x0000000a09097223 */ /* 0x000fe20000000008 */
[----:B-1----:R-:W-:Y:S06]  /*0570*/  @!P0 BRA `(.L_x_131) ;  /* 0x00000000000c8947 */ /* 0x002fec0003800000 */
[----:B------:R-:W-:-:S07]  /*0580*/  MOV R8, 0x5a0 ;  /* 0x000005a000087802 */ /* 0x000fce0000000f00 */
[----:B0-----:R-:W-:Y:S05]  /*0590*/  CALL.REL.NOINC `($__internal_4_$__cuda_sm3x_div_rn_noftz_f32_slowpath) ;  /* 0x0000000000647944 */ /* 0x001fea0003c00000 */
[----:B------:R-:W-:-:S07]  /*05a0*/  IMAD.MOV.U32 R9, RZ, RZ, R0 ;  /* 0x000000ffff097224 */ /* 0x000fce00078e0000 */
.L_x_131:
[----:B------:R-:W-:Y:S05]  /*05b0*/  BSYNC.RECONVERGENT B1 ;  /* 0x0000000000017941 */ /* 0x000fea0003800200 */
.L_x_130:
[----:B------:R-:W-:Y:S01]  /*05c0*/  IMAD R8, R5, 0x4, R4 ;  /* 0x0000000405087824 */ /* 0x000fe200078e0204 */
[----:B------:R-:W1:Y:S01]  /*05d0*/  MUFU.RCP R0, R3 ;  /* 0x0000000300007308 */ /* 0x000e620000001000 */
[----:B0-----:R-:W0:Y:S01]  /*05e0*/  LDC.64 R4, c[0x0][0x390] ;  /* 0x0000e400ff047b82 */ /* 0x001e220000000a00 */
[----:B------:R-:W-:Y:S01]  /*05f0*/  REDG.E.ADD.F32.FTZ.RN.STRONG.GPU desc[UR6][R6.64], R9 ;  /* 0x00000009060079a6 */ /* 0x000fe2000c12f306 */
[----:B------:R-:W-:Y:S03]  /*0600*/  BSSY.RECONVERGENT B1, `(.L_x_132) ;  /* 0x000000e000017945 */ /* 0x000fe60003800200 */
[----:B------:R-:W2:Y:S01]  /*0610*/  LDS R8, [R8] ;  /* 0x0000000008087984 */ /* 0x000ea20000000800 */
[----:B-1----:R-:W-:-:S04]  /*0620*/  FFMA R11, -R3, R0, 1 ;  /* 0x3f800000030b7423 */ /* 0x002fc80000000100 */
[----:B------:R-:W-:Y:S01]  /*0630*/  FFMA R0, R0, R11, R0 ;  /* 0x0000000b00007223 */ /* 0x000fe20000000000 */
[----:B0-----:R-:W-:Y:S01]  /*0640*/  IMAD.WIDE.U32 R4, R2, 0x4, R4 ;  /* 0x0000000402047825 */ /* 0x001fe200078e0004 */
[----:B--2---:R-:W0:Y:S03]  /*0650*/  FCHK P0, R8, R3 ;  /* 0x0000000308007302 */ /* 0x004e260000000000 */
[----:B------:R-:W-:-:S04]  /*0660*/  FFMA R11, R0, R8, RZ ;  /* 0x00000008000b7223 */ /* 0x000fc800000000ff */
[----:B------:R-:W-:-:S04]  /*0670*/  FFMA R10, -R3, R11, R8 ;  /* 0x0000000b030a7223 */ /* 0x000fc80000000108 */
[----:B------:R-:W-:Y:S01]  /*0680*/  FFMA R11, R0, R10, R11 ;  /* 0x0000000a000b7223 */ /* 0x000fe2000000000b */
[----:B0-----:R-:W-:Y:S06]  /*0690*/  @!P0 BRA `(.L_x_133) ;  /* 0x0000000000108947 */ /* 0x001fec0003800000 */
[----:B------:R-:W-:Y:S01]  /*06a0*/  IMAD.MOV.U32 R0, RZ, RZ, R8 ;  /* 0x000000ffff007224 */ /* 0x000fe200078e0008 */
[----:B------:R-:W-:-:S07]  /*06b0*/  MOV R8, 0x6d0 ;  /* 0x000006d000087802 */ /* 0x000fce0000000f00 */
[----:B------:R-:W-:Y:S05]  /*06c0*/  CALL.REL.NOINC `($__internal_4_$__cuda_sm3x_div_rn_noftz_f32_slowpath) ;  /* 0x0000000000187944 */ /* 0x000fea0003c00000 */
[----:B------:R-:W-:-:S07]  /*06d0*/  IMAD.MOV.U32 R11, RZ, RZ, R0 ;  /* 0x000000ffff0b7224 */ /* 0x000fce00078e0000 */
.L_x_133:
[----:B------:R-:W-:Y:S05]  /*06e0*/  BSYNC.RECONVERGENT B1 ;  /* 0x0000000000017941 */ /* 0x000fea0003800200 */
.L_x_132:
[----:B------:R1:W-:Y:S02]  /*06f0*/  REDG.E.ADD.F32.FTZ.RN.STRONG.GPU desc[UR6][R4.64], R11 ;  /* 0x0000000b040079a6 */ /* 0x0003e4000c12f306 */
.L_x_128:
[----:B------:R-:W-:Y:S05]  /*0700*/  BSYNC.RECONVERGENT B0 ;  /* 0x0000000000007941 */ /* 0x000fea0003800200 */
.L_x_127:
[----:B------:R-:W-:Y:S06]  /*0710*/  BAR.SYNC.DEFER_BLOCKING 0x0 ;  /* 0x0000000000007b1d */ /* 0x000fec0000010000 */
[----:B------:R-:W-:Y:S05]  /*0720*/  EXIT ;  /* 0x000000000000794d */ /* 0x000fea0003800000 */
        .weak           $__internal_4_$__cuda_sm3x_div_rn_noftz_f32_slowpath
        .type           $__internal_4_$__cuda_sm3x_div_rn_noftz_f32_slowpath,@function
        .size           $__internal_4_$__cuda_sm3x_div_rn_noftz_f32_slowpath,(.L_x_208 - $__internal_4_$__cuda_sm3x_div_rn_noftz_f32_slowpath)
$__internal_4_$__cuda_sm3x_div_rn_noftz_f32_slowpath:
[--C-:B------:R-:W-:Y:S01]  /*0730*/  SHF.R.U32.HI R10, RZ, 0x17, R3.reuse ;  /* 0x00000017ff0a7819 */ /* 0x100fe20000011603 */
[----:B------:R-:W-:Y:S01]  /*0740*/  BSSY.RECONVERGENT B2, `(.L_x_134) ;  /* 0x0000063000027945 */ /* 0x000fe20003800200 */
[----:B------:R-:W-:Y:S01]  /*0750*/  SHF.R.U32.HI R9, RZ, 0x17, R0 ;  /* 0x00000017ff097819 */ /* 0x000fe20000011600 */
[----:B------:R-:W-:Y:S01]  /*0760*/  IMAD.MOV.U32 R11, RZ, RZ, R3 ;  /* 0x000000ffff0b7224 */ /* 0x000fe200078e0003 */
        /* <DEDUP_REMOVED lines=26> */
[----:B------:R-:W-:Y:S02]  /*0910*/  @P0 IMAD.MOV.U32 R9, RZ, RZ, RZ ;  /* 0x000000ffff090224 */ /* 0x000fe400078e00ff */
[----:B------:R-:W-:Y:S01]  /*0920*/  @!P0 FFMA R0, R0, 1.84467440737095516160e+19, RZ ;  /* 0x5f80000000008823 */ /* 0x000fe200000000ff */
[----:B------:R-:W-:Y:S02]  /*0930*/  @!P0 IMAD.MOV.U32 R9, RZ, RZ, -0x40 ;  /* 0xffffffc0ff098424 */ /* 0x000fe400078e00ff */
[----:B------:R-:W-:Y:S02]  /*0940*/  @!P1 FFMA R11, R3, 1.84467440737095516160e+19, RZ ;  /* 0x5f800000030b9823 */ /* 0x000fe400000000ff */
[----:B------:R-:W-:-:S07]  /*0950*/  @!P1 VIADD R9, R9, 0x40 ;  /* 0x0000004009099836 */ /* 0x000fce0000000000 */
.L_x_135:
[----:B------:R-:W-:Y:S01]  /*0960*/  LEA R12, R10, 0xc0800000, 0x17 ;  /* 0xc08000000a0c7811 */ /* 0x000fe200078eb8ff */
[----:B------:R-:W-:Y:S04]  /*0970*/  BSSY.RECONVERGENT B3, `(.L_x_140) ;  /* 0x0000036000037945 */ /* 0x000fe80003800200 */
[----:B------:R-:W-:Y:S02]  /*0980*/  IMAD.IADD R12, R11, 0x1, -R12 ;  /* 0x000000010b0c7824 */ /* 0x000fe400078e0a0c */
[----:B------:R-:W-:Y:S02]  /*0990*/  VIADD R11, R14, 0xffffff81 ;  /* 0xffffff810e0b7836 */ /* 0x000fe40000000000 */
[----:B------:R0:W1:Y:S01]  /*09a0*/  MUFU.RCP R13, R12 ;  /* 0x0000000c000d7308 */ /* 0x0000620000001000 */
[----:B------:R-:W-:Y:S01]  /*09b0*/  FADD.FTZ R15, -R12, -RZ ;  /* 0x800000ff0c0f7221 */ /* 0x000fe20000010100 */
        /* <DEDUP_REMOVED lines=12> */
[----:B------:R-:W-:-:S04]  /*0a80*/  IMAD.IADD R15, R10, 0x1, R9 ;  /* 0x000000010a0f7824 */ /* 0x000fc800078e0209 */
        /* <DEDUP_REMOVED lines=11> */
[C---:B------:R-:W-:Y:S02]  /*0b40*/  VIADD R12, R15.reuse, 0x20 ;  /* 0x000000200f0c7836 */ /* 0x040fe40000000000 */
[CCC-:B------:R-:W-:Y:S01]  /*0b50*/  FFMA.RM R10, R16.reuse, R14.reuse, R13.reuse ;  /* 0x0000000e100a7223 */ /* 0x1c0fe2000000400d */
[----:B------:R-:W-:Y:S02]  /*0b60*/  ISETP.NE.AND P2, PT, R15, RZ, PT ;  /* 0x000000ff0f00720c */ /* 0x000fe40003f45270 */
[----:B------:R-:W-:Y:S01]  /*0b70*/  LOP3.LUT R11, R9, 0x7fffff, RZ, 0xc0, !PT ;  /* 0x007fffff090b7812 */ /* 0x000fe200078ec0ff */
[----:B------:R-:W-:Y:S01]  /*0b80*/  FFMA.RP R9, R16, R14, R13 ;  /* 0x0000000e10097223 */ /* 0x000fe2000000800d */
[----:B------:R-:W-:Y:S01]  /*0b90*/  IMAD.MOV R13, RZ, RZ, -R15 ;  /* 0x000000ffff0d7224 */ /* 0x000fe200078e0a0f */
[----:B------:R-:W-:Y:S02]  /*0ba0*/  ISETP.NE.AND P1, PT, R15, RZ, PT ;  /* 0x000000ff0f00720c */ /* 0x000fe40003f25270 */
[----:B------:R-:W-:-:S02]  /*0bb0*/  LOP3.LUT R11, R11, 0x800000, RZ, 0xfc, !PT ;  /* 0x008000000b0b7812 */ /* 0x000fc400078efcff */
        /* <DEDUP_REMOVED lines=13> */
.L_x_142:
[----:B------:R-:W-:-:S04]  /*0c90*/  LOP3.LUT R0, R0, 0x80000000, RZ, 0xc0, !PT ;  /* 0x8000000000007812 */ /* 0x000fc800078ec0ff */
[----:B------:R-:W-:Y:S01]  /*0ca0*/  LOP3.LUT R0, R0, 0x7f800000, RZ, 0xfc, !PT ;  /* 0x7f80000000007812 */ /* 0x000fe200078efcff */
[----:B------:R-:W-:Y:S06]  /*0cb0*/  BRA `(.L_x_143) ;  /* 0x0000000000047947 */ /* 0x000fec0003800000 */
.L_x_141:
[----:B------:R-:W-:-:S07]  /*0cc0*/  IMAD R0, R9, 0x800000, R0 ;  /* 0x0080000009007824 */ /* 0x000fce00078e0200 */
.L_x_143:
[----:B------:R-:W-:Y:S05]  /*0cd0*/  BSYNC.RECONVERGENT B3 ;  /* 0x0000000000037941 */ /* 0x000fea0003800200 */
.L_x_140:
[----:B------:R-:W-:Y:S05]  /*0ce0*/  BRA `(.L_x_144) ;  /* 0x0000000000207947 */ /* 0x000fea0003800000 */
.L_x_139:
[----:B------:R-:W-:-:S04]  /*0cf0*/  LOP3.LUT R0, R11, 0x80000000, R0, 0x48, !PT ;  /* 0x800000000b007812 */ /* 0x000fc800078e4800 */
[----:B------:R-:W-:Y:S01]  /*0d00*/  LOP3.LUT R0, R0, 0x7f800000, RZ, 0xfc, !PT ;  /* 0x7f80000000007812 */ /* 0x000fe200078efcff */
[----:B------:R-:W-:Y:S06]  /*0d10*/  BRA `(.L_x_144) ;  /* 0x0000000000147947 */ /* 0x000fec0003800000 */
.L_x_138:
[----:B------:R-:W-:Y:S01]  /*0d20*/  LOP3.LUT R0, R11, 0x80000000, R0, 0x48, !PT ;  /* 0x800000000b007812 */ /* 0x000fe200078e4800 */
[----:B------:R-:W-:Y:S06]  /*0d30*/  BRA `(.L_x_144) ;  /* 0x00000000000c7947 */ /* 0x000fec0003800000 */
.L_x_137:
[----:B------:R-:W0:Y:S01]  /*0d40*/  MUFU.RSQ R0, -QNAN ;  /* 0xffc0000000007908 */ /* 0x000e220000001400 */
[----:B------:R-:W-:Y:S05]  /*0d50*/  BRA `(.L_x_144) ;  /* 0x0000000000047947 */ /* 0x000fea0003800000 */
.L_x_136:
[----:B------:R-:W-:-:S07]  /*0d60*/  FADD.FTZ R0, R0, R3 ;  /* 0x0000000300007221 */ /* 0x000fce0000010000 */
.L_x_144:
[----:B------:R-:W-:Y:S05]  /*0d70*/  BSYNC.RECONVERGENT B2 ;  /* 0x0000000000027941 */ /* 0x000fea0003800200 */
.L_x_134:
[----:B------:R-:W-:-:S04]  /*0d80*/  IMAD.MOV.U32 R9, RZ, RZ, 0x0 ;  /* 0x00000000ff097424 */ /* 0x000fc800078e00ff */
[----:B0-----:R-:W-:Y:S05]  /*0d90*/  RET.REL.NODEC R8 `(_Z15calcPartialSumsPfS_S_i) ;  /* 0xfffffff008987950 */ /* 0x001fea0003c3ffff */
.L_x_145:
        /* <DEDUP_REMOVED lines=14> */
.L_x_208:


//--------------------- .text._Z26calculateMeanAndVariance__PfS_S_j --------------------------
	.section	.text._Z26calculateMeanAndVariance__PfS_S_j,"ax",@progbits
	.align	128
        .global         _Z26calculateMeanAndVariance__PfS_S_j
        .type           _Z26calculateMeanAndVariance__PfS_S_j,@function
        .size           _Z26calculateMeanAndVariance__PfS_S_j,(.L_x_209 - _Z26calculateMeanAndVariance__PfS_S_j)
        .other          _Z26calculateMeanAndVariance__PfS_S_j,@"STO_CUDA_ENTRY STV_DEFAULT"
_Z26calculateMeanAndVariance__PfS_S_j:
.text._Z26calculateMeanAndVariance__PfS_S_j:
[----:B------:R-:W-:Y:S01]  /*0000*/  LDC R1, c[0x0][0x37c] ;  /* 0x0000df00ff017b82 */ /* 0x000fe20000000800 */
[----:B------:R-:W0:Y:S07]  /*0010*/  S2R R6, SR_TID.X ;  /* 0x0000000000067919 */ /* 0x000e2e0000002100 */
[----:B------:R-:W0:Y:S01]  /*0020*/  S2UR UR4, SR_CTAID.X ;  /* 0x00000000000479c3 */ /* 0x000e220000002500 */
[----:B------:R-:W1:Y:S07]  /*0030*/  LDCU UR5, c[0x0][0x398] ;  /* 0x00007300ff0577ac */ /* 0x000e6e0008000800 */
[----:B------:R-:W0:Y:S02]  /*0040*/  LDC R5, c[0x0][0x360] ;  /* 0x0000d800ff057b82 */ /* 0x000e240000000800 */
[----:B0-----:R-:W-:-:S05]  /*0050*/  IMAD R0, R5, UR4, R6 ;  /* 0x0000000405007c24 */ /* 0x001fca000f8e0206 */
[----:B-1----:R-:W-:-:S13]  /*0060*/  ISETP.GE.U32.AND P0, PT, R0, UR5, PT ;  /* 0x0000000500007c0c */ /* 0x002fda000bf06070 */
[----:B------:R-:W-:Y:S05]  /*0070*/  @P0 EXIT ;  /* 0x000000000000094d */ /* 0x000fea0003800000 */
[----:B------:R-:W0:Y:S01]  /*0080*/  LDC.64 R10, c[0x0][0x380] ;  /* 0x0000e000ff0a7b82 */ /* 0x000e220000000a00 */
[----:B------:R-:W1:Y:S01]  /*0090*/  LDCU UR4, c[0x0][0x370] ;  /* 0x00006e00ff0477ac */ /* 0x000e620008000800 */
[----:B------:R-:W-:Y:S02]  /*00a0*/  IMAD.MOV.U32 R4, RZ, RZ, R5 ;  /* 0x000000ffff047224 */ /* 0x000fe400078e0005 */
[----:B------:R-:W-:Y:S01]  /*00b0*/  HFMA2 R13, -RZ, RZ, 0, 0 ;  /* 0x00000000ff0d7431 */ /* 0x000fe200000001ff */
[----:B------:R-:W-:Y:S01]  /*00c0*/  BSSY.RECONVERGENT B0, `(.L_x_146) ;  /* 0x000000e000007945 */ /* 0x000fe20003800200 */
[----:B------:R-:W-:Y:S01]  /*00d0*/  IMAD.MOV.U32 R3, RZ, RZ, R0 ;  /* 0x000000ffff037224 */ /* 0x000fe200078e0000 */
[----:B------:R-:W2:Y:S01]  /*00e0*/  LDCU.64 UR6, c[0x0][0x358] ;  /* 0x00006b00ff0677ac */ /* 0x000ea20008000a00 */
[----:B------:R-:W-:Y:S02]  /*00f0*/  IMAD.MOV.U32 R0, RZ, RZ, RZ ;  /* 0x000000ffff007224 */ /* 0x000fe400078e00ff */
[----:B------:R-:W-:-:S02]  /*0100*/  IMAD.MOV.U32 R2, RZ, RZ, RZ ;  /* 0x000000ffff027224 */ /* 0x000fc400078e00ff */
[----:B-1----:R-:W-:-:S07]  /*0110*/  IMAD R12, R4, UR4, RZ ;  /* 0x00000004040c7c24 */ /* 0x002fce000f8e02ff */
.L_x_147:
[----:B0-----:R-:W-:-:S06]  /*0120*/  IMAD.WIDE.U32 R8, R3, 0x4, R10 ;  /* 0x0000000403087825 */ /* 0x001fcc00078e000a */
[----:B--2---:R-:W2:Y:S01]  /*0130*/  LDG.E R9, desc[UR6][R8.64] ;  /* 0x0000000608097981 */ /* 0x004ea2000c1e1900 */
[----:B------:R-:W-:Y:S02]  /*0140*/  IMAD.IADD R3, R12, 0x1, R3 ;  /* 0x000000010c037824 */ /* 0x000fe400078e0203 */
[----:B------:R-:W-:-:S03]  /*0150*/  VIADD R13, R13, 0x1 ;  /* 0x000000010d0d7836 */ /* 0x000fc60000000000 */
[----:B------:R-:W-:Y:S01]  /*0160*/  ISETP.GE.U32.AND P0, PT, R3, UR5, PT ;  /* 0x0000000503007c0c */ /* 0x000fe2000bf06070 */
[C---:B--2---:R-:W-:Y:S01]  /*0170*/  FADD R2, R9.reuse, R2 ;  /* 0x0000000209027221 */ /* 0x044fe20000000000 */
[----:B------:R-:W-:-:S11]  /*0180*/  FFMA R0, R9, R9, R0 ;  /* 0x0000000909007223 */ /* 0x000fd60000000000 */
[----:B------:R-:W-:Y:S05]  /*0190*/  @!P0 BRA `(.L_x_147) ;  /* 0xfffffffc00e08947 */ /* 0x000fea000383ffff */
[----:B------:R-:W-:Y:S05]  /*01a0*/  BSYNC.RECONVERGENT B0 ;  /* 0x0000000000007941 */ /* 0x000fea0003800200 */
.L_x_146:
        /* <DEDUP_REMOVED lines=9> */
[----:B------:R-:W-:Y:S01]  /*0240*/  FFMA R10, R2, R3, RZ ;  /* 0x00000003020a7223 */ /* 0x000fe200000000ff */
[----:B------:R-:W-:-:S03]  /*0250*/  LEA R7, R5, R9, 0x3 ;  /* 0x0000000905077211 */ /* 0x000fc600078e18ff */
[----:B------:R-:W-:Y:S02]  /*0260*/  FFMA R12, -R11, R10, R2 ;  /* 0x0000000a0b0c7223 */ /* 0x000fe40000000102 */
[----:B------:R-:W-:Y:S02]  /*0270*/  IMAD R8, R6, 0x4, R7 ;  /* 0x0000000406087824 */ /* 0x000fe400078e0207 */
[----:B------:R-:W-:-:S03]  /*0280*/  FFMA R10, R3, R12, R10 ;  /* 0x0000000c030a7223 */ /* 0x000fc6000000000a */
[----:B------:R0:W-:Y:S01]  /*0290*/  STS [R8], R13 ;  /* 0x0000000d08007388 */ /* 0x0001e20000000800 */
[----:B--2---:R-:W-:Y:S05]  /*02a0*/  @!P0 BRA `(.L_x_149) ;  /* 0x0000000000108947 */ /* 0x004fea0003800000 */
[----:B------:R-:W-:Y:S01]  /*02b0*/  IMAD.MOV.U32 R3, RZ, RZ, R11 ;  /* 0x000000ffff037224 */ /* 0x000fe200078e000b */
[----:B------:R-:W-:-:S07]  /*02c0*/  MOV R15, 0x2e0 ;  /* 0x000002e0000f7802 */ /* 0x000fce0000000f00 */
[----:B0-----:R-:W-:Y:S05]  /*02d0*/  CALL.REL.NOINC `($__internal_5_$__cuda_sm3x_div_rn_noftz_f32_slowpath) ;  /* 0x0000000400907944 */ /* 0x001fea0003c00000 */
[----:B------:R-:W-:-:S07]  /*02e0*/  IMAD.MOV.U32 R10, RZ, RZ, R20 ;  /* 0x000000ffff0a7224 */ /* 0x000fce00078e0014 */
.L_x_149:
[----:B------:R-:W-:Y:S05]  /*02f0*/  BSYNC.RECONVERGENT B0 ;  /* 0x0000000000007941 */ /* 0x000fea0003800200 */
.L_x_148:
[----:B------:R-:W1:Y:S01]  /*0300*/  MUFU.RCP R2, R11 ;  /* 0x0000000b00027308 */ /* 0x000e620000001000 */
[----:B------:R-:W-:Y:S01]  /*0310*/  LEA R9, R6, R9, 0x2 ;  /* 0x0000000906097211 */ /* 0x000fe200078e10ff */
        /* <DEDUP_REMOVED lines=12> */
[----:B------:R-:W-:Y:S05]  /*03e0*/  CALL.REL.NOINC `($__internal_5_$__cuda_sm3x_div_rn_noftz_f32_slowpath) ;  /* 0x00000004004c7944 */ /* 0x000fea0003c00000 */
[----:B------:R-:W-:-:S07]  /*03f0*/  IMAD.MOV.U32 R3, RZ, RZ, R20 ;  /* 0x000000ffff037224 */ /* 0x000fce00078e0014 */
.L_x_151:
[----:B------:R-:W-:Y:S05]  /*0400*/  BSYNC.RECONVERGENT B0 ;  /* 0x0000000000007941 */ /* 0x000fea0003800200 */
.L_x_150:
[C---:B------:R-:W-:Y:S01]  /*0410*/  ISETP.GE.U32.AND P0, PT, R4.reuse, 0x2, PT ;  /* 0x000000020400780c */ /* 0x040fe20003f06070 */
[----:B------:R-:W-:Y:S01]  /*0420*/  IMAD.MOV.U32 R12, RZ, RZ, R4 ;  /* 0x000000ffff0c7224 */ /* 0x000fe200078e0004 */
[----:B------:R-:W-:-:S05]  /*0430*/  LEA R10, R4, R9, 0x2 ;  /* 0x00000009040a7211 */ /* 0x000fca00078e10ff */
[----:B------:R0:W-:Y:S01]  /*0440*/  STS [R10], R3 ;  /* 0x000000030a007388 */ /* 0x0001e20000000800 */
[----:B------:R-:W-:Y:S06]  /*0450*/  BAR.SYNC.DEFER_BLOCKING 0x0 ;  /* 0x0000000000007b1d */ /* 0x000fec0000010000 */
[----:B------:R-:W-:Y:S05]  /*0460*/  @!P0 BRA `(.L_x_152) ;  /* 0x0000000000ec8947 */ /* 0x000fea0003800000 */
[----:B------:R-:W-:Y:S01]  /*0470*/  IMAD.MOV.U32 R11, RZ, RZ, R4 ;  /* 0x000000ffff0b7224 */ /* 0x000fe200078e0004 */
[----:B------:R-:W1:Y:S06]  /*0480*/  LDCU UR4, c[0x0][0x398] ;  /* 0x00007300ff0477ac */ /* 0x000e6c0008000800 */
.L_x_159:
[----:B------:R-:W-:Y:S01]  /*0490*/  SHF.R.U32.HI R14, RZ, 0x1, R4 ;  /* 0x00000001ff0e7819 */ /* 0x000fe20000011604 */
[----:B------:R-:W-:Y:S03]  /*04a0*/  BSSY.RECONVERGENT B0, `(.L_x_153) ;  /* 0x0000033000007945 */ /* 0x000fe60003800200 */
[----:B01----:R-:W-:-:S04]  /*04b0*/  VIMNMX.U32 R3, PT, PT, R14, UR4, PT ;  /* 0x000000040e037c48 */ /* 0x003fc8000bfe0000 */
[----:B------:R-:W-:-:S13]  /*04c0*/  ISETP.GT.U32.AND P0, PT, R3, R6, PT ;  /* 0x000000060300720c */ /* 0x000fda0003f04070 */
[----:B------:R-:W-:Y:S05]  /*04d0*/  @!P0 BRA `(.L_x_154) ;  /* 0x0000000000bc8947 */ /* 0x000fea0003800000 */
[----:B------:R-:W-:Y:S01]  /*04e0*/  LEA R0, R14, R9, 0x2 ;  /* 0x000000090e007211 */ /* 0x000fe200078e10ff */
[----:B------:R-:W-:Y:S01]  /*04f0*/  LDS R18, [R8] ;  /* 0x0000000008127984 */ /* 0x000fe20000000800 */
[----:B------:R-:W-:Y:S03]  /*0500*/  BSSY.RECONVERGENT B1, `(.L_x_155) ;  /* 0x0000016000017945 */ /* 0x000fe60003800200 */
[----:B------:R-:W-:Y:S01]  /*0510*/  IMAD R19, R5, 0x8, R0 ;  /* 0x0000000805137824 */ /* 0x000fe200078e0200 */
[----:B------:R-:W-:Y:S04]  /*0520*/  LDS R15, [R0] ;  /* 0x00000000000f7984 */ /* 0x000fe80000000800 */
[----:B------:R-:W-:Y:S04]  /*0530*/  LDS R3, [R9] ;  /* 0x0000000009037984 */ /* 0x000fe80000000800 */
[----:B------:R-:W0:Y:S02]  /*0540*/  LDS R19, [R19] ;  /* 0x0000000013137984 */ /* 0x000e240000000800 */
[----:B0-----:R-:W-:Y:S01]  /*0550*/  IMAD.IADD R13, R18, 0x1, R19 ;  /* 0x00000001120d7824 */ /* 0x001fe200078e0213 */
[----:B------:R-:W-:-:S02]  /*0560*/  I2FP.F32.S32 R16, R19 ;  /* 0x0000001300107245 */ /* 0x000fc40000201400 */
[----:B------:R-:W-:Y:S02]  /*0570*/  I2FP.F32.S32 R18, R18 ;  /* 0x0000001200127245 */ /* 0x000fe40000201400 */
[----:B------:R-:W-:Y:S01]  /*0580*/  I2FP.F32.S32 R17, R13 ;  /* 0x0000000d00117245 */ /* 0x000fe20000201400 */
        /* <DEDUP_REMOVED lines=12> */
[----:B------:R-:W-:Y:S05]  /*0650*/  CALL.REL.NOINC `($__internal_5_$__cuda_sm3x_div_rn_noftz_f32_slowpath) ;  /* 0x0000000000b07944 */ /* 0x000fea0003c00000 */
.L_x_156:
[----:B------:R-:W-:Y:S05]  /*0660*/  BSYNC.RECONVERGENT B1 ;  /* 0x0000000000017941 */ /* 0x000fea0003800200 */
.L_x_155:
        /* <DEDUP_REMOVED lines=17> */
[----:B------:R-:W-:Y:S05]  /*0780*/  CALL.REL.NOINC `($__internal_5_$__cuda_sm3x_div_rn_noftz_f32_slowpath) ;  /* 0x0000000000647944 */ /* 0x000fea0003c00000 */
[----:B------:R-:W-:-:S07]  /*0790*/  MOV R3, R20 ;  /* 0x0000001400037202 */ /* 0x000fce0000000f00 */
.L_x_158:
[----:B------:R-:W-:Y:S05]  /*07a0*/  BSYNC.RECONVERGENT B1 ;  /* 0x0000000000017941 */ /* 0x000fea0003800200 */
.L_x_157:
[----:B------:R0:W-:Y:S04]  /*07b0*/  STS [R10], R3 ;  /* 0x000000030a007388 */ /* 0x0001e80000000800 */
[----:B------:R0:W-:Y:S02]  /*07c0*/  STS [R8], R13 ;  /* 0x0000000d08007388 */ /* 0x0001e40000000800 */
.L_x_154:
[----:B------:R-:W-:Y:S05]  /*07d0*/  BSYNC.RECONVERGENT B0 ;  /* 0x0000000000007941 */ /* 0x000fea0003800200 */
.L_x_153:
[----:B------:R-:W-:Y:S01]  /*07e0*/  BAR.SYNC.DEFER_BLOCKING 0x0 ;  /* 0x0000000000007b1d */ /* 0x000fe20000010000 */
[----:B------:R-:W-:Y:S01]  /*07f0*/  ISETP.GT.U32.AND P0, PT, R4, 0x3, PT ;  /* 0x000000030400780c */ /* 0x000fe20003f04070 */
[----:B------:R-:W-:-:S12]  /*0800*/  IMAD.MOV.U32 R4, RZ, RZ, R14 ;  /* 0x000000ffff047224 */ /* 0x000fd800078e000e */
[----:B------:R-:W-:Y:S05]  /*0810*/  @P0 BRA `(.L_x_159) ;  /* 0xfffffffc001c0947 */ /* 0x000fea000383ffff */
.L_x_152:
[----:B------:R-:W-:Y:S01]  /*0820*/  ISETP.NE.AND P0, PT, R6, RZ, PT ;  /* 0x000000ff0600720c */ /* 0x000fe20003f05270 */
[----:B------:R-:W-:-:S12]  /*0830*/  BSSY.RECONVERGENT B0, `(.L_x_160) ;  /* 0x000000c000007945 */ /* 0x000fd80003800200 */
[----:B------:R-:W-:Y:S05]  /*0840*/  @P0 BRA `(.L_x_161) ;  /* 0x0000000000280947 */ /* 0x000fea0003800000 */
[----:B------:R-:W1:Y:S01]  /*0850*/  S2UR UR5, SR_CgaCtaId ;  /* 0x00000000000579c3 */ /* 0x000e620000008800 */
[----:B------:R-:W-:Y:S01]  /*0860*/  UMOV UR4, 0x400 ;  /* 0x0000040000047882 */ /* 0x000fe20000000000 */
[----:B------:R-:W-:-:S05]  /*0870*/  IMAD R12, R12, -0x4, R7 ;  /* 0xfffffffc0c0c7824 */ /* 0x000fca00078e0207 */
[----:B------:R-:W-:Y:S01]  /*0880*/  LDS R9, [R12] ;  /* 0x000000000c097984 */ /* 0x000fe20000000800 */
[----:B0-----:R-:W0:Y:S08]  /*0890*/  LDC.64 R2, c[0x0][0x388] ;  /* 0x0000e200ff027b82 */ /* 0x001e300000000a00 */
[----:B------:R-:W2:Y:S01]  /*08a0*/  LDC.64 R4, c[0x0][0x390] ;  /* 0x0000e400ff047b82 */ /* 0x000ea20000000a00 */
[----:B-1----:R-:W-:-:S09]  /*08b0*/  ULEA UR4, UR5, UR4, 0x18 ;  /* 0x0000000405047291 */ /* 0x002fd2000f8ec0ff */
[----:B------:R-:W0:Y:S04]  /*08c0*/  LDS R7, [UR4] ;  /* 0x00000004ff077984 */ /* 0x000e280008000800 */
[----:B0-----:R1:W-:Y:S04]  /*08d0*/  STG.E desc[UR6][R2.64], R7 ;  /* 0x0000000702007986 */ /* 0x0013e8000c101906 */
[----:B--2---:R1:W-:Y:S02]  /*08e0*/  STG.E desc[UR6][R4.64], R9 ;  /* 0x0000000904007986 */ /* 0x0043e4000c101906 */
.L_x_161:
[----:B------:R-:W-:Y:S05]  /*08f0*/  BSYNC.RECONVERGENT B0 ;  /* 0x0000000000007941 */ /* 0x000fea0003800200 */
.L_x_160:
[----:B------:R-:W-:Y:S06]  /*0900*/  BAR.SYNC.DEFER_BLOCKING 0x0 ;  /* 0x0000000000007b1d */ /* 0x000fec0000010000 */
[----:B------:R-:W-:Y:S05]  /*0910*/  EXIT ;  /* 0x000000000000794d */ /* 0x000fea0003800000 */
        .weak           $__internal_5_$__cuda_sm3x_div_rn_noftz_f32_slowpath
        .type           $__internal_5_$__cuda_sm3x_div_rn_noftz_f32_slowpath,@function
        .size           $__internal_5_$__cuda_sm3x_div_rn_noftz_f32_slowpath,(.L_x_209 - $__internal_5_$__cuda_sm3x_div_rn_noftz_f32_slowpath)
$__internal_5_$__cuda_sm3x_div_rn_noftz_f32_slowpath:
        /* <DEDUP_REMOVED lines=34> */
.L_x_163:
        /* <DEDUP_REMOVED lines=51> */
.L_x_170:
[----:B------:R-:W-:-:S04]  /*0e70*/  LOP3.LUT R2, R2, 0x80000000, RZ, 0xc0, !PT ;  /* 0x8000000002027812 */ /* 0x000fc800078ec0ff */
[----:B------:R-:W-:Y:S01]  /*0e80*/  LOP3.LUT R2, R2, 0x7f800000, RZ, 0xfc, !PT ;  /* 0x7f80000002027812 */ /* 0x000fe200078efcff */
[----:B------:R-:W-:Y:S06]  /*0e90*/  BRA `(.L_x_171) ;  /* 0x0000000000047947 */ /* 0x000fec0003800000 */
.L_x_169:
[----:B------:R-:W-:-:S07]  /*0ea0*/  IMAD R2, R21, 0x800000, R2 ;  /* 0x0080000015027824 */ /* 0x000fce00078e0202 */
.L_x_171:
[----:B------:R-:W-:Y:S05]  /*0eb0*/  BSYNC.RECONVERGENT B3 ;  /* 0x0000000000037941 */ /* 0x000fea0003800200 */
.L_x_168:
[----:B------:R-:W-:Y:S05]  /*0ec0*/  BRA `(.L_x_172) ;  /* 0x0000000000207947 */ /* 0x000fea0003800000 */
.L_x_167:
[----:B------:R-:W-:-:S04]  /*0ed0*/  LOP3.LUT R2, R3, 0x80000000, R2, 0x48, !PT ;  /* 0x8000000003027812 */ /* 0x000fc800078e4802 */
[----:B------:R-:W-:Y:S01]  /*0ee0*/  LOP3.LUT R2, R2, 0x7f800000, RZ, 0xfc, !PT ;  /* 0x7f80000002027812 */ /* 0x000fe200078efcff */
[----:B------:R-:W-:Y:S06]  /*0ef0*/  BRA `(.L_x_172) ;  /* 0x0000000000147947 */ /* 0x000fec0003800000 */
.L_x_166:
[----:B------:R-:W-:Y:S01]  /*0f00*/  LOP3.LUT R2, R3, 0x80000000, R2, 0x48, !PT ;  /* 0x8000000003027812 */ /* 0x000fe200078e4802 */
[----:B------:R-:W-:Y:S06]  /*0f10*/  BRA `(.L_x_172) ;  /* 0x00000000000c7947 */ /* 0x000fec0003800000 */
.L_x_165:
[----:B------:R-:W0:Y:S01]  /*0f20*/  MUFU.RSQ R2, -QNAN ;  /* 0xffc0000000027908 */ /* 0x000e220000001400 */
[----:B------:R-:W-:Y:S05]  /*0f30*/  BRA `(.L_x_172) ;  /* 0x0000000000047947 */ /* 0x000fea0003800000 */
.L_x_164:
[----:B------:R-:W-:-:S07]  /*0f40*/  FADD.FTZ R2, R2, R3 ;  /* 0x0000000302027221 */ /* 0x000fce0000010000 */
.L_x_172:
[----:B------:R-:W-:Y:S05]  /*0f50*/  BSYNC.RECONVERGENT B2 ;  /* 0x0000000000027941 */ /* 0x000fea0003800200 */
.L_x_162:
[----:B0-----:R-:W-:Y:S01]  /*0f60*/  IMAD.MOV.U32 R20, RZ, RZ, R2 ;  /* 0x000000ffff147224 */ /* 0x001fe200078e0002 */
[----:B------:R-:W-:Y:S01]  /*0f70*/  MOV R2, R15 ;  /* 0x0000000f00027202 */ /* 0x000fe20000000f00 */
[----:B------:R-:W-:-:S04]  /*0f80*/  IMAD.MOV.U32 R3, RZ, RZ, 0x0 ;  /* 0x00000000ff037424 */ /* 0x000fc800078e00ff */
[----:B------:R-:W-:Y:S05]  /*0f90*/  RET.REL.NODEC R2 `(_Z26calculateMeanAndVariance__PfS_S_j) ;  /* 0xfffffff002187950 */ /* 0x000fea0003c3ffff */
.L_x_173:
        /* <DEDUP_REMOVED lines=14> */
.L_x_209:


//--------------------- .text._Z25calculateMeanAndVariance_PfS_S_j --------------------------
	.section	.text._Z25calculateMeanAndVariance_PfS_S_j,"ax",@progbits
	.align	128
        .global         _Z25calculateMeanAndVariance_PfS_S_j
        .type           _Z25calculateMeanAndVariance_PfS_S_j,@function
        .size           _Z25calculateMeanAndVariance_PfS_S_j,(.L_x_217 - _Z25calculateMeanAndVariance_PfS_S_j)
        .other          _Z25calculateMeanAndVariance_PfS_S_j,@"STO_CUDA_ENTRY STV_DEFAULT"
_Z25calculateMeanAndVariance_PfS_S_j:
.text._Z25calculateMeanAndVariance_PfS_S_j:
[----:B------:R-:W-:Y:S01]  /*0000*/  LDC R1, c[0x0][0x37c] ;  /* 0x0000df00ff017b82 */ /* 0x000fe20000000800 */
[----:B------:R-:W0:Y:S07]  /*0010*/  S2R R9, SR_TID.X ;  /* 0x0000000000097919 */ /* 0x000e2e0000002100 */
[----:B------:R-:W0:Y:S01]  /*0020*/  S2UR UR4, SR_CTAID.X ;  /* 0x00000000000479c3 */ /* 0x000e220000002500 */
[----:B------:R-:W1:Y:S01]  /*0030*/  LDCU UR5, c[0x0][0x398] ;  /* 0x00007300ff0577ac */ /* 0x000e620008000800 */
[----:B------:R-:W-:Y:S01]  /*0040*/  BSSY.RECONVERGENT B0, `(.L_x_174) ;  /* 0x0000014000007945 */ /* 0x000fe20003800200 */
[----:B------:R-:W-:Y:S01]  /*0050*/  IMAD.MOV.U32 R7, RZ, RZ, RZ ;  /* 0x000000ffff077224 */ /* 0x000fe200078e00ff */
[----:B------:R-:W2:Y:S01]  /*0060*/  LDCU.64 UR6, c[0x0][0x358] ;  /* 0x00006b00ff0677ac */ /* 0x000ea20008000a00 */
[----:B------:R-:W-:-:S03]  /*0070*/  IMAD.MOV.U32 R8, RZ, RZ, RZ ;  /* 0x000000ffff087224 */ /* 0x000fc600078e00ff */
[----:B------:R-:W0:Y:S02]  /*0080*/  LDC R6, c[0x0][0x360] ;  /* 0x0000d800ff067b82 */ /* 0x000e240000000800 */
[----:B0-----:R-:W-:-:S05]  /*0090*/  IMAD R0, R6, UR4, R9 ;  /* 0x0000000406007c24 */ /* 0x001fca000f8e0209 */
[----:B-1----:R-:W-:-:S13]  /*00a0*/  ISETP.GE.U32.AND P0, PT, R0, UR5, PT ;  /* 0x0000000500007c0c */ /* 0x002fda000bf06070 */
[----:B--2---:R-:W-:Y:S05]  /*00b0*/  @P0 BRA `(.L_x_175) ;  /* 0x0000000000300947 */ /* 0x004fea0003800000 */
[----:B------:R-:W0:Y:S01]  /*00c0*/  LDC.64 R4, c[0x0][0x380] ;  /* 0x0000e000ff047b82 */ /* 0x000e220000000a00 */
[----:B------:R-:W1:Y:S01]  /*00d0*/  LDCU UR4, c[0x0][0x370] ;  /* 0x00006e00ff0477ac */ /* 0x000e620008000800 */
[----:B------:R-:W-:Y:S02]  /*00e0*/  HFMA2 R8, -RZ, RZ, 0, 0 ;  /* 0x00000000ff087431 */ /* 0x000fe400000001ff */
[----:B------:R-:W-:Y:S02]  /*00f0*/  IMAD.MOV.U32 R7, RZ, RZ, RZ ;  /* 0x000000ffff077224 */ /* 0x000fe400078e00ff */
[----:B-1----:R-:W-:-:S07]  /*0100*/  IMAD R11, R6, UR4, RZ ;  /* 0x00000004060b7c24 */ /* 0x002fce000f8e02ff */
.L_x_176:
[----:B0-----:R-:W-:-:S06]  /*0110*/  IMAD.WIDE.U32 R2, R0, 0x4, R4 ;  /* 0x0000000400027825 */ /* 0x001fcc00078e0004 */
[----:B------:R-:W2:Y:S01]  /*0120*/  LDG.E R3, desc[UR6][R2.64] ;  /* 0x0000000602037981 */ /* 0x000ea2000c1e1900 */
[----:B------:R-:W-:-:S04]  /*0130*/  IADD3 R0, PT, PT, R11, R0, RZ ;  /* 0x000000000b007210 */ /* 0x000fc80007ffe0ff */
[----:B------:R-:W-:Y:S01]  /*0140*/  ISETP.GE.U32.AND P0, PT, R0, UR5, PT ;  /* 0x0000000500007c0c */ /* 0x000fe2000bf06070 */
[C---:B--2---:R-:W-:Y:S01]  /*0150*/  FADD R7, R3.reuse, R7 ;  /* 0x0000000703077221 */ /* 0x044fe20000000000 */
[----:B------:R-:W-:-:S11]  /*0160*/  FFMA R8, R3, R3, R8 ;  /* 0x0000000303087223 */ /* 0x000fd60000000008 */
[----:B------:R-:W-:Y:S05]  /*0170*/  @!P0 BRA `(.L_x_176) ;  /* 0xfffffffc00e48947 */ /* 0x000fea000383ffff */
.L_x_175:
[----:B------:R-:W-:Y:S05]  /*0180*/  BSYNC.RECONVERGENT B0 ;  /* 0x0000000000007941 */ /* 0x000fea0003800200 */
.L_x_174:
[----:B------:R-:W0:Y:S01]  /*0190*/  S2UR UR5, SR_CgaCtaId ;  /* 0x00000000000579c3 */ /* 0x000e220000008800 */
[----:B------:R-:W-:Y:S01]  /*01a0*/  UMOV UR4, 0x400 ;  /* 0x0000040000047882 */ /* 0x000fe20000000000 */
[----:B------:R-:W-:Y:S02]  /*01b0*/  ISETP.GE.U32.AND P0, PT, R6, 0x2, PT ;  /* 0x000000020600780c */ /* 0x000fe40003f06070 */
[----:B------:R-:W-:Y:S01]  /*01c0*/  MOV R10, R6 ;  /* 0x00000006000a7202 */ /* 0x000fe20000000f00 */
[----:B0-----:R-:W-:-:S06]  /*01d0*/  ULEA UR4, UR5, UR4, 0x18 ;  /* 0x0000000405047291 */ /* 0x001fcc000f8ec0ff */
[----:B------:R-:W-:-:S05]  /*01e0*/  LEA R0, R9, UR4, 0x2 ;  /* 0x0000000409007c11 */ /* 0x000fca000f8e10ff */
[----:B------:R-:W-:Y:S01]  /*01f0*/  IMAD R11, R6, 0x4, R0 ;  /* 0x00000004060b7824 */ /* 0x000fe200078e0200 */
[----:B------:R0:W-:Y:S04]  /*0200*/  STS [R0], R7 ;  /* 0x0000000700007388 */ /* 0x0001e80000000800 */
[----:B------:R0:W-:Y:S01]  /*0210*/  STS [R11], R8 ;  /* 0x000000080b007388 */ /* 0x0001e20000000800 */
[----:B------:R-:W-:Y:S06]  /*0220*/  BAR.SYNC.DEFER_BLOCKING 0x0 ;  /* 0x0000000000007b1d */ /* 0x000fec0000010000 */
[----:B------:R-:W-:Y:S05]  /*0230*/  @!P0 BRA `(.L_x_177) ;  /* 0x0000000000508947 */ /* 0x000fea0003800000 */
[----:B0-----:R-:W-:-:S07]  /*0240*/  IMAD.MOV.U32 R7, RZ, RZ, R6 ;  /* 0x000000ffff077224 */ /* 0x001fce00078e0006 */
.L_x_180:
[----:B------:R-:W-:Y:S01]  /*0250*/  SHF.R.U32.HI R8, RZ, 0x1, R6 ;  /* 0x00000001ff087819 */ /* 0x000fe20000011606 */
[----:B------:R-:W-:Y:S03]  /*0260*/  BSSY.RECONVERGENT B0, `(.L_x_178) ;  /* 0x000000d000007945 */ /* 0x000fe60003800200 */
[----:B------:R-:W-:-:S13]  /*0270*/  ISETP.GE.U32.AND P0, PT, R9, R8, PT ;  /* 0x000000080900720c */ /* 0x000fda0003f06070 */
[----:B0-----:R-:W-:Y:S05]  /*0280*/  @P0 BRA `(.L_x_179) ;  /* 0x0000000000280947 */ /* 0x001fea0003800000 */
[----:B------:R-:W-:Y:S01]  /*0290*/  LEA R2, R8, R0, 0x2 ;  /* 0x0000000008027211 */ /* 0x000fe200078e10ff */
[----:B------:R-:W-:Y:S04]  /*02a0*/  LDS R4, [R0] ;  /* 0x0000000000047984 */ /* 0x000fe80000000800 */
[----:B------:R-:W0:Y:S02]  /*02b0*/  LDS R3, [R2] ;  /* 0x0000000002037984 */ /* 0x000e240000000800 */
[----:B0-----:R-:W-:Y:S01]  /*02c0*/  FADD R3, R3, R4 ;  /* 0x0000000403037221 */ /* 0x001fe20000000000 */
[----:B------:R-:W-:-:S04]  /*02d0*/  IMAD R4, R7, 0x4, R2 ;  /* 0x0000000407047824 */ /* 0x000fc800078e0202 */
[----:B------:R-:W-:Y:S04]  /*02e0*/  STS [R0], R3 ;  /* 0x0000000300007388 */ /* 0x000fe80000000800 */
[----:B------:R-:W-:Y:S04]  /*02f0*/  LDS R4, [R4] ;  /* 0x0000000004047984 */ /* 0x000fe80000000800 */
[----:B------:R-:W0:Y:S02]  /*0300*/  LDS R5, [R11] ;  /* 0x000000000b057984 */ /* 0x000e240000000800 */
[----:B0-----:R-:W-:-:S05]  /*0310*/  FADD R5, R4, R5 ;  /* 0x0000000504057221 */ /* 0x001fca0000000000 */
[----:B------:R0:W-:Y:S02]  /*0320*/  STS [R11], R5 ;  /* 0x000000050b007388 */ /* 0x0001e40000000800 */
.L_x_179:
[----:B------:R-:W-:Y:S05]  /*0330*/  BSYNC.RECONVERGENT B0 ;  /* 0x0000000000007941 */ /* 0x000fea0003800200 */
.L_x_178:
[----:B------:R-:W-:Y:S01]  /*0340*/  BAR.SYNC.DEFER_BLOCKING 0x0 ;  /* 0x0000000000007b1d */ /* 0x000fe20000010000 */
[----:B------:R-:W-:Y:S02]  /*0350*/  ISETP.GT.U32.AND P0, PT, R6, 0x3, PT ;  /* 0x000000030600780c */ /* 0x000fe40003f04070 */
[----:B------:R-:W-:-:S11]  /*0360*/  MOV R6, R8 ;  /* 0x0000000800067202 */ /* 0x000fd60000000f00 */
[----:B------:R-:W-:Y:S05]  /*0370*/  @P0 BRA `(.L_x_180) ;  /* 0xfffffffc00b40947 */ /* 0x000fea000383ffff */
.L_x_177:
[----:B------:R-:W-:Y:S01]  /*0380*/  ISETP.NE.AND P0, PT, R9, RZ, PT ;  /* 0x000000ff0900720c */ /* 0x000fe20003f05270 */
[----:B------:R-:W-:-:S12]  /*0390*/  BSSY.RECONVERGENT B0, `(.L_x_181) ;  /* 0x000000c000007945 */ /* 0x000fd80003800200 */
[----:B------:R-:W-:Y:S05]  /*03a0*/  @P0 BRA `(.L_x_182) ;  /* 0x0000000000280947 */ /* 0x000fea0003800000 */
[----:B------:R-:W1:Y:S01]  /*03b0*/  S2R R3, SR_CgaCtaId ;  /* 0x0000000000037919 */ /* 0x000e620000008800 */
[----:B0-----:R-:W-:Y:S01]  /*03c0*/  MOV R0, 0x400 ;  /* 0x0000040000007802 */ /* 0x001fe20000000f00 */
[----:B------:R-:W0:Y:S03]  /*03d0*/  LDC.64 R4, c[0x0][0x390] ;  /* 0x0000e400ff047b82 */ /* 0x000e260000000a00 */
[----:B-1----:R-:W-:-:S05]  /*03e0*/  LEA R7, R3, R0, 0x18 ;  /* 0x0000000003077211 */ /* 0x002fca00078ec0ff */
[----:B------:R-:W1:Y:S01]  /*03f0*/  LDC.64 R2, c[0x0][0x388] ;  /* 0x0000e200ff027b82 */ /* 0x000e620000000a00 */
[----:B------:R-:W-:Y:S02]  /*0400*/  IMAD R0, R10, 0x4, R7 ;  /* 0x000000040a007824 */ /* 0x000fe400078e0207 */
[----:B------:R-:W1:Y:S04]  /*0410*/  LDS R7, [R7] ;  /* 0x0000000007077984 */ /* 0x000e680000000800 */
[----:B------:R-:W0:Y:S04]  /*0420*/  LDS R9, [R0] ;  /* 0x0000000000097984 */ /* 0x000e280000000800 */
[----:B-1----:R1:W-:Y:S04]  /*0430*/  STG.E desc[UR6][R2.64], R7 ;  /* 0x0000000702007986 */ /* 0x0023e8000c101906 */
[----:B0-----:R1:W-:Y:S02]  /*0440*/  STG.E desc[UR6][R4.64], R9 ;  /* 0x0000000904007986 */ /* 0x0013e4000c101906 */
.L_x_182:
[----:B------:R-:W-:Y:S05]  /*0450*/  BSYNC.RECONVERGENT B0 ;  /* 0x0000000000007941 */ /* 0x000fea0003800200 */
.L_x_181:
[----:B------:R-:W-:Y:S06]  /*0460*/  BAR.SYNC.DEFER_BLOCKING 0x0 ;  /* 0x0000000000007b1d */ /* 0x000fec0000010000 */
[----:B------:R-:W-:Y:S05]  /*0470*/  EXIT ;  /* 0x000000000000794d */ /* 0x000fea0003800000 */
.L_x_183:
        /* <DEDUP_REMOVED lines=16> */
.L_x_217:


//--------------------- .text._Z24calculateMeanAndVariancePfS_S_j --------------------------
	.section	.text._Z24calculateMeanAndVariancePfS_S_j,"ax",@progbits
	.align	128
        .global         _Z24calculateMeanAndVariancePfS_S_j
        .type           _Z24calculateMeanAndVariancePfS_S_j,@function
        .size           _Z24calculateMeanAndVariancePfS_S_j,(.L_x_210 - _Z24calculateMeanAndVariancePfS_S_j)
        .other          _Z24calculateMeanAndVariancePfS_S_j,@"STO_CUDA_ENTRY STV_DEFAULT"
_Z24calculateMeanAndVariancePfS_S_j:
.text._Z24calculateMeanAndVariancePfS_S_j:
[----:B------:R-:W-:Y:S01]  /*0000*/  LDC R1, c[0x0][0x37c] ;  /* 0x0000df00ff017b82 */ /* 0x000fe20000000800 */
[----:B------:R-:W0:Y:S07]  /*0010*/  S2R R2, SR_TID.X ;  /* 0x0000000000027919 */ /* 0x000e2e0000002100 */
[----:B------:R-:W1:Y:S01]  /*0020*/  S2UR UR4, SR_CTAID.X ;  /* 0x00000000000479c3 */ /* 0x000e620000002500 */
[----:B------:R-:W2:Y:S01]  /*0030*/  LDCU UR5, c[0x0][0x398] ;  /* 0x00007300ff0577ac */ /* 0x000ea20008000800 */
[----:B------:R-:W-:Y:S01]  /*0040*/  BSSY.RECONVERGENT B0, `(.L_x_184) ;  /* 0x0000010000007945 */ /* 0x000fe20003800200 */
[----:B------:R-:W-:Y:S01]  /*0050*/  IMAD.MOV.U32 R3, RZ, RZ, RZ ;  /* 0x000000ffff037224 */ /* 0x000fe200078e00ff */
[----:B------:R-:W3:Y:S04]  /*0060*/  LDCU.64 UR6, c[0x0][0x358] ;  /* 0x00006b00ff0677ac */ /* 0x000ee80008000a00 */
[----:B------:R-:W1:Y:S01]  /*0070*/  LDC R5, c[0x0][0x360] ;  /* 0x0000d800ff057b82 */ /* 0x000e620000000800 */
[----:B0-----:R-:W-:Y:S01]  /*0080*/  ISETP.NE.AND P0, PT, R2, RZ, PT ;  /* 0x000000ff0200720c */ /* 0x001fe20003f05270 */
[----:B-1----:R-:W-:-:S05]  /*0090*/  IMAD R4, R5, UR4, R2 ;  /* 0x0000000405047c24 */ /* 0x002fca000f8e0202 */
[----:B--2---:R-:W-:-:S13]  /*00a0*/  ISETP.GE.U32.AND P1, PT, R4, UR5, PT ;  /* 0x0000000504007c0c */ /* 0x004fda000bf26070 */
[----:B---3--:R-:W-:Y:S05]  /*00b0*/  @P1 BRA `(.L_x_185) ;  /* 0x0000000000201947 */ /* 0x008fea0003800000 */
[----:B------:R-:W0:Y:S01]  /*00c0*/  LDC.64 R8, c[0x0][0x380] ;  /* 0x0000e000ff087b82 */ /* 0x000e220000000a00 */
[----:B------:R-:W-:-:S07]  /*00d0*/  IMAD.MOV.U32 R3, RZ, RZ, RZ ;  /* 0x000000ffff037224 */ /* 0x000fce00078e00ff */
.L_x_186:
[----:B0-----:R-:W-:-:S06]  /*00e0*/  IMAD.WIDE.U32 R6, R4, 0x4, R8 ;  /* 0x0000000404067825 */ /* 0x001fcc00078e0008 */
[----:B------:R-:W2:Y:S01]  /*00f0*/  LDG.E R6, desc[UR6][R6.64] ;  /* 0x0000000606067981 */ /* 0x000ea2000c1e1900 */
[----:B------:R-:W-:-:S05]  /*0100*/  IMAD.IADD R4, R5, 0x1, R4 ;  /* 0x0000000105047824 */ /* 0x000fca00078e0204 */
[----:B------:R-:W-:Y:S01]  /*0110*/  ISETP.GE.U32.AND P1, PT, R4, UR5, PT ;  /* 0x0000000504007c0c */ /* 0x000fe2000bf26070 */
[----:B--2---:R-:W-:-:S12]  /*0120*/  FADD R3, R6, R3 ;  /* 0x0000000306037221 */ /* 0x004fd80000000000 */
[----:B------:R-:W-:Y:S05]  /*0130*/  @!P1 BRA `(.L_x_186) ;  /* 0xfffffffc00e89947 */ /* 0x000fea000383ffff */
.L_x_185:
[----:B------:R-:W-:Y:S05]  /*0140*/  BSYNC.RECONVERGENT B0 ;  /* 0x0000000000007941 */ /* 0x000fea0003800200 */
.L_x_184:
[----:B------:R-:W0:Y:S01]  /*0150*/  S2UR UR5, SR_CgaCtaId ;  /* 0x00000000000579c3 */ /* 0x000e220000008800 */
[----:B------:R-:W1:Y:S01]  /*0160*/  @!P0 S2R R7, SR_CgaCtaId ;  /* 0x0000000000078919 */ /* 0x000e620000008800 */
[----:B------:R-:W-:Y:S01]  /*0170*/  UMOV UR4, 0x400 ;  /* 0x0000040000047882 */ /* 0x000fe20000000000 */
[----:B------:R-:W-:Y:S02]  /*0180*/  ISETP.GE.U32.AND P1, PT, R5, 0x2, PT ;  /* 0x000000020500780c */ /* 0x000fe40003f26070 */
[----:B------:R-:W-:Y:S01]  /*0190*/  @!P0 MOV R0, 0x400 ;  /* 0x0000040000008802 */ /* 0x000fe20000000f00 */
[----:B0-----:R-:W-:-:S06]  /*01a0*/  ULEA UR4, UR5, UR4, 0x18 ;  /* 0x0000000405047291 */ /* 0x001fcc000f8ec0ff */
[----:B------:R-:W-:Y:S02]  /*01b0*/  LEA R6, R2, UR4, 0x2 ;  /* 0x0000000402067c11 */ /* 0x000fe4000f8e10ff */
[----:B-1----:R-:W-:-:S03]  /*01c0*/  @!P0 LEA R10, R7, R0, 0x18 ;  /* 0x00000000070a8211 */ /* 0x002fc600078ec0ff */
[----:B------:R0:W-:Y:S01]  /*01d0*/  STS [R6], R3 ;  /* 0x0000000306007388 */ /* 0x0001e20000000800 */
[----:B------:R-:W-:Y:S06]  /*01e0*/  BAR.SYNC.DEFER_BLOCKING 0x0 ;  /* 0x0000000000007b1d */ /* 0x000fec0000010000 */
[----:B------:R-:W-:Y:S05]  /*01f0*/  @!P1 BRA `(.L_x_187) ;  /* 0x0000000000309947 */ /* 0x000fea0003800000 */
[----:B------:R-:W-:-:S07]  /*0200*/  IMAD.MOV.U32 R0, RZ, RZ, R5 ;  /* 0x000000ffff007224 */ /* 0x000fce00078e0005 */
.L_x_188:
[----:B------:R-:W-:-:S04]  /*0210*/  SHF.R.U32.HI R9, RZ, 0x1, R0 ;  /* 0x00000001ff097819 */ /* 0x000fc80000011600 */
[----:B------:R-:W-:-:S13]  /*0220*/  ISETP.GE.U32.AND P1, PT, R2, R9, PT ;  /* 0x000000090200720c */ /* 0x000fda0003f26070 */
[----:B0-----:R-:W-:Y:S01]  /*0230*/  @!P1 IMAD R3, R9, 0x4, R6 ;  /* 0x0000000409039824 */ /* 0x001fe200078e0206 */
[----:B------:R-:W-:Y:S05]  /*0240*/  @!P1 LDS R8, [R6] ;  /* 0x0000000006089984 */ /* 0x000fea0000000800 */
[----:B------:R-:W0:Y:S02]  /*0250*/  @!P1 LDS R3, [R3] ;  /* 0x0000000003039984 */ /* 0x000e240000000800 */
[----:B0-----:R-:W-:-:S05]  /*0260*/  @!P1 FADD R7, R3, R8 ;  /* 0x0000000803079221 */ /* 0x001fca0000000000 */
[----:B------:R1:W-:Y:S01]  /*0270*/  @!P1 STS [R6], R7 ;  /* 0x0000000706009388 */ /* 0x0003e20000000800 */
[----:B------:R-:W-:Y:S01]  /*0280*/  BAR.SYNC.DEFER_BLOCKING 0x0 ;  /* 0x0000000000007b1d */ /* 0x000fe20000010000 */
[----:B------:R-:W-:Y:S01]  /*0290*/  ISETP.GT.U32.AND P1, PT, R0, 0x3, PT ;  /* 0x000000030000780c */ /* 0x000fe20003f24070 */
[----:B------:R-:W-:-:S12]  /*02a0*/  IMAD.MOV.U32 R0, RZ, RZ, R9 ;  /* 0x000000ffff007224 */ /* 0x000fd800078e0009 */
[----:B-1----:R-:W-:Y:S05]  /*02b0*/  @P1 BRA `(.L_x_188) ;  /* 0xfffffffc00d41947 */ /* 0x002fea000383ffff */
.L_x_187:
[----:B0-----:R-:W0:Y:S01]  /*02c0*/  @!P0 LDS R3, [R10] ;  /* 0x000000000a038984 */ /* 0x001e220000000800 */
[----:B------:R-:W0:Y:S01]  /*02d0*/  @!P0 LDC.64 R8, c[0x0][0x388] ;  /* 0x0000e200ff088b82 */ /* 0x000e220000000a00 */
[----:B------:R-:W1:Y:S01]  /*02e0*/  LDCU UR4, c[0x0][0x398] ;  /* 0x00007300ff0477ac */ /* 0x000e620008000800 */
[----:B------:R-:W-:Y:S01]  /*02f0*/  BSSY.RECONVERGENT B0, `(.L_x_189) ;  /* 0x000001e000007945 */ /* 0x000fe20003800200 */
[----:B------:R-:W-:Y:S01]  /*0300*/  IMAD.MOV.U32 R7, RZ, RZ, RZ ;  /* 0x000000ffff077224 */ /* 0x000fe200078e00ff */
[----:B------:R-:W2:Y:S01]  /*0310*/  LDCU UR5, c[0x0][0x398] ;  /* 0x00007300ff0577ac */ /* 0x000ea20008000800 */
[----:B0-----:R0:W-:Y:S03]  /*0320*/  @!P0 STG.E desc[UR6][R8.64], R3 ;  /* 0x0000000308008986 */ /* 0x0011e6000c101906 */
[----:B------:R-:W-:Y:S01]  /*0330*/  BAR.SYNC.DEFER_BLOCKING 0x0 ;  /* 0x0000000000007b1d */ /* 0x000fe20000010000 */
[----:B-1----:R-:W-:-:S13]  /*0340*/  ISETP.GE.U32.AND P0, PT, R4, UR4, PT ;  /* 0x0000000404007c0c */ /* 0x002fda000bf06070 */
[----:B0-2---:R-:W-:Y:S05]  /*0350*/  @P0 BRA `(.L_x_190) ;  /* 0x00000000005c0947 */ /* 0x005fea0003800000 */
[----:B------:R-:W0:Y:S02]  /*0360*/  LDC.64 R8, c[0x0][0x388] ;  /* 0x0000e200ff087b82 */ /* 0x000e240000000a00 */
[----:B0-----:R-:W2:Y:S01]  /*0370*/  LDG.E R0, desc[UR6][R8.64] ;  /* 0x0000000608007981 */ /* 0x001ea2000c1e1900 */
[----:B------:R-:W-:-:S04]  /*0380*/  I2FP.F32.U32 R3, UR4 ;  /* 0x0000000400037c45 */ /* 0x000fc80008201000 */
        /* <DEDUP_REMOVED lines=9> */
[----:B------:R-:W-:Y:S05]  /*0420*/  CALL.REL.NOINC `($__internal_6_$__cuda_sm3x_div_rn_noftz_f32_slowpath) ;  /* 0x00000000008c7944 */ /* 0x000fea0003c00000 */
[----:B------:R-:W-:-:S07]  /*0430*/  IMAD.MOV.U32 R12, RZ, RZ, R0 ;  /* 0x000000ffff0c7224 */ /* 0x000fce00078e0000 */
.L_x_191:
[----:B------:R-:W0:Y:S01]  /*0440*/  LDC.64 R8, c[0x0][0x380] ;  /* 0x0000e000ff087b82 */ /* 0x000e220000000a00 */
[----:B------:R-:W-:-:S07]  /*0450*/  IMAD.MOV.U32 R7, RZ, RZ, RZ ;  /* 0x000000ffff077224 */ /* 0x000fce00078e00ff */
.L_x_192:
[----:B0-----:R-:W-:-:S06]  /*0460*/  IMAD.WIDE.U32 R10, R4, 0x4, R8 ;  /* 0x00000004040a7825 */ /* 0x001fcc00078e0008 */
[----:B------:R-:W2:Y:S01]  /*0470*/  LDG.E R11, desc[UR6][R10.64] ;  /* 0x000000060a0b7981 */ /* 0x000ea2000c1e1900 */
[----:B------:R-:W-:-:S05]  /*0480*/  IMAD.IADD R4, R5, 0x1, R4 ;  /* 0x0000000105047824 */ /* 0x000fca00078e0204 */
[----:B------:R-:W-:Y:S01]  /*0490*/  ISETP.GE.U32.AND P0, PT, R4, UR5, PT ;  /* 0x0000000504007c0c */ /* 0x000fe2000bf06070 */
[----:B--2---:R-:W-:-:S04]  /*04a0*/  FADD R0, R11, -R12 ;  /* 0x8000000c0b007221 */ /* 0x004fc80000000000 */
[----:B------:R-:W-:-:S08]  /*04b0*/  FFMA R7, R0, R0, R7 ;  /* 0x0000000000077223 */ /* 0x000fd00000000007 */
[----:B------:R-:W-:Y:S05]  /*04c0*/  @!P0 BRA `(.L_x_192) ;  /* 0xfffffffc00e48947 */ /* 0x000fea000383ffff */
.L_x_190:
[----:B------:R-:W-:Y:S05]  /*04d0*/  BSYNC.RECONVERGENT B0 ;  /* 0x0000000000007941 */ /* 0x000fea0003800200 */
.L_x_189:
[----:B------:R-:W-:Y:S01]  /*04e0*/  ISETP.GE.U32.AND P1, PT, R5, 0x2, PT ;  /* 0x000000020500780c */ /* 0x000fe20003f26070 */
[----:B------:R0:W-:Y:S01]  /*04f0*/  STS [R6], R7 ;  /* 0x0000000706007388 */ /* 0x0001e20000000800 */
[----:B------:R-:W-:Y:S01]  /*0500*/  BAR.SYNC.DEFER_BLOCKING 0x0 ;  /* 0x0000000000007b1d */ /* 0x000fe20000010000 */
[----:B------:R-:W-:-:S10]  /*0510*/  ISETP.NE.AND P0, PT, R2, RZ, PT ;  /* 0x000000ff0200720c */ /* 0x000fd40003f05270 */
[----:B0-----:R-:W-:Y:S05]  /*0520*/  @!P1 BRA `(.L_x_193) ;  /* 0x00000000002c9947 */ /* 0x001fea0003800000 */
.L_x_194:
[----:B------:R-:W-:-:S04]  /*0530*/  SHF.R.U32.HI R7, RZ, 0x1, R5 ;  /* 0x00000001ff077819 */ /* 0x000fc80000011605 */
[----:B------:R-:W-:-:S13]  /*0540*/  ISETP.GE.U32.AND P1, PT, R2, R7, PT ;  /* 0x000000070200720c */ /* 0x000fda0003f26070 */
[----:B------:R-:W-:Y:S01]  /*0550*/  @!P1 IMAD R0, R7, 0x4, R6 ;  /* 0x0000000407009824 */ /* 0x000fe200078e0206 */
[----:B------:R-:W-:Y:S05]  /*0560*/  @!P1 LDS R3, [R6] ;  /* 0x0000000006039984 */ /* 0x000fea0000000800 */
[----:B------:R-:W0:Y:S02]  /*0570*/  @!P1 LDS R0, [R0] ;  /* 0x0000000000009984 */ /* 0x000e240000000800 */
[----:B0-----:R-:W-:-:S05]  /*0580*/  @!P1 FADD R3, R0, R3 ;  /* 0x0000000300039221 */ /* 0x001fca0000000000 */
[----:B------:R0:W-:Y:S01]  /*0590*/  @!P1 STS [R6], R3 ;  /* 0x0000000306009388 */ /* 0x0001e20000000800 */
[----:B------:R-:W-:Y:S01]  /*05a0*/  BAR.SYNC.DEFER_BLOCKING 0x0 ;  /* 0x0000000000007b1d */ /* 0x000fe20000010000 */
[----:B------:R-:W-:Y:S01]  /*05b0*/  ISETP.GT.U32.AND P1, PT, R5, 0x3, PT ;  /* 0x000000030500780c */ /* 0x000fe20003f24070 */
[----:B------:R-:W-:-:S12]  /*05c0*/  IMAD.MOV.U32 R5, RZ, RZ, R7 ;  /* 0x000000ffff057224 */ /* 0x000fd800078e0007 */
[----:B0-----:R-:W-:Y:S05]  /*05d0*/  @P1 BRA `(.L_x_194) ;  /* 0xfffffffc00d41947 */ /* 0x001fea000383ffff */
.L_x_193:
[----:B------:R-:W-:Y:S05]  /*05e0*/  @P0 EXIT ;  /* 0x000000000000094d */ /* 0x000fea0003800000 */
[----:B------:R-:W0:Y:S01]  /*05f0*/  S2UR UR5, SR_CgaCtaId ;  /* 0x00000000000579c3 */ /* 0x000e220000008800 */
[----:B------:R-:W-:-:S07]  /*0600*/  UMOV UR4, 0x400 ;  /* 0x0000040000047882 */ /* 0x000fce0000000000 */
[----:B------:R-:W1:Y:S01]  /*0610*/  LDC.64 R2, c[0x0][0x390] ;  /* 0x0000e400ff027b82 */ /* 0x000e620000000a00 */
[----:B0-----:R-:W-:-:S09]  /*0620*/  ULEA UR4, UR5, UR4, 0x18 ;  /* 0x0000000405047291 */ /* 0x001fd2000f8ec0ff */
[----:B------:R-:W1:Y:S04]  /*0630*/  LDS R5, [UR4] ;  /* 0x00000004ff057984 */ /* 0x000e680008000800 */
[----:B-1----:R-:W-:Y:S01]  /*0640*/  STG.E desc[UR6][R2.64], R5 ;  /* 0x0000000502007986 */ /* 0x002fe2000c101906 */
[----:B------:R-:W-:Y:S05]  /*0650*/  EXIT ;  /* 0x000000000000794d */ /* 0x000fea0003800000 */
        .weak           $__internal_6_$__cuda_sm3x_div_rn_noftz_f32_slowpath
        .type           $__internal_6_$__cuda_sm3x_div_rn_noftz_f32_slowpath,@function
        .size           $__internal_6_$__cuda_sm3x_div_rn_noftz_f32_slowpath,(.L_x_210 - $__internal_6_$__cuda_sm3x_div_rn_noftz_f32_slowpath)
$__internal_6_$__cuda_sm3x_div_rn_noftz_f32_slowpath:
[--C-:B------:R-:W-:Y:S01]  /*0660*/  SHF.R.U32.HI R9, RZ, 0x17, R3.reuse ;  /* 0x00000017ff097819 */ /* 0x100fe20000011603 */
[--C-:B------:R-:W-:Y:S01]  /*0670*/  IMAD.MOV.U32 R11, RZ, RZ, R0.reuse ;  /* 0x000000ffff0b7224 */ /* 0x100fe200078e0000 */
[----:B------:R-:W-:Y:S01]  /*0680*/  SHF.R.U32.HI R7, RZ, 0x17, R0 ;  /* 0x00000017ff077819 */ /* 0x000fe20000011600 */
[----:B------:R-:W-:Y:S01]  /*0690*/  IMAD.MOV.U32 R12, RZ, RZ, R3 ;  /* 0x000000ffff0c7224 */ /* 0x000fe200078e0003 */
[----:B------:R-:W-:Y:S02]  /*06a0*/  LOP3.LUT R9, R9, 0xff, RZ, 0xc0, !PT ;  /* 0x000000ff09097812 */ /* 0x000fe400078ec0ff */
[----:B------:R-:W-:-:S03]  /*06b0*/  LOP3.LUT R10, R7, 0xff, RZ, 0xc0, !PT ;  /* 0x000000ff070a7812 */ /* 0x000fc600078ec0ff */
[----:B------:R-:W-:Y:S02]  /*06c0*/  VIADD R14, R9, 0xffffffff ;  /* 0xffffffff090e7836 */ /* 0x000fe40000000000 */
[----:B------:R-:W-:-:S03]  /*06d0*/  VIADD R13, R10, 0xffffffff ;  /* 0xffffffff0a0d7836 */ /* 0x000fc60000000000 */
        /* <DEDUP_REMOVED lines=27> */
.L_x_195:
[----:B------:R-:W-:Y:S01]  /*0890*/  LEA R3, R9, 0xc0800000, 0x17 ;  /* 0xc080000009037811 */ /* 0x000fe200078eb8ff */
[----:B------:R-:W-:-:S04]  /*08a0*/  VIADD R10, R10, 0xffffff81 ;  /* 0xffffff810a0a7836 */ /* 0x000fc80000000000 */
        /* <DEDUP_REMOVED lines=32> */
[----:B------:R-:W-:Y:S02]  /*0ab0*/  VIADD R12, R9, 0x20 ;  /* 0x00000020090c7836 */ /* 0x000fe40000000000 */
[----:B------:R-:W-:Y:S01]  /*0ac0*/  LOP3.LUT R7, R7, 0x800000, RZ, 0xfc, !PT ;  /* 0x0080000007077812 */ /* 0x000fe200078efcff */
[----:B------:R-:W-:Y:S01]  /*0ad0*/  IMAD.MOV R9, RZ, RZ, -R9 ;  /* 0x000000ffff097224 */ /* 0x000fe200078e0a09 */
[----:B------:R-:W-:-:S02]  /*0ae0*/  FSETP.NEU.FTZ.AND P0, PT, R3, R10, PT ;  /* 0x0000000a0300720b */ /* 0x000fc40003f1d000 */
[----:B------:R-:W-:Y:S02]  /*0af0*/  SHF.L.U32 R12, R7, R12, RZ ;  /* 0x0000000c070c7219 */ /* 0x000fe400000006ff */
[----:B------:R-:W-:Y:S02]  /*0b00*/  SEL R10, R9, RZ, P2 ;  /* 0x000000ff090a7207 */ /* 0x000fe40001000000 */
[----:B------:R-:W-:Y:S02]  /*0b10*/  ISETP.NE.AND P1, PT, R12, RZ, P1 ;  /* 0x000000ff0c00720c */ /* 0x000fe40000f25270 */
[----:B------:R-:W-:Y:S02]  /*0b20*/  SHF.R.U32.HI R10, RZ, R10, R7 ;  /* 0x0000000aff0a7219 */ /* 0x000fe40000011607 */
[----:B------:R-:W-:Y:S02]  /*0b30*/  PLOP3.LUT P0, PT, P0, P1, PT, 0xf8, 0x8f ;  /* 0x00000000008f781c */ /* 0x000fe40000703f70 */
[----:B------:R-:W-:-:S02]  /*0b40*/  SHF.R.U32.HI R12, RZ, 0x1, R10 ;  /* 0x00000001ff0c7819 */ /* 0x000fc4000001160a */
[----:B------:R-:W-:-:S04]  /*0b50*/  SEL R3, RZ, 0x1, !P0 ;  /* 0x00000001ff037807 */ /* 0x000fc80004000000 */
[----:B------:R-:W-:-:S04]  /*0b60*/  LOP3.LUT R3, R3, 0x1, R12, 0xf8, !PT ;  /* 0x0000000103037812 */ /* 0x000fc800078ef80c */
[----:B------:R-:W-:-:S05]  /*0b70*/  LOP3.LUT R3, R3, R10, RZ, 0xc0, !PT ;  /* 0x0000000a03037212 */ /* 0x000fca00078ec0ff */
[----:B------:R-:W-:-:S05]  /*0b80*/  IMAD.IADD R3, R12, 0x1, R3 ;  /* 0x000000010c037824 */ /* 0x000fca00078e0203 */
[----:B------:R-:W-:Y:S01]  /*0b90*/  LOP3.LUT R0, R3, R0, RZ, 0xfc, !PT ;  /* 0x0000000003007212 */ /* 0x000fe200078efcff */
[----:B------:R-:W-:Y:S06]  /*0ba0*/  BRA `(.L_x_202) ;  /* 0x0000000000347947 */ /* 0x000fec0003800000 */
.L_x_201:
[----:B------:R-:W-:-:S04]  /*0bb0*/  LOP3.LUT R0, R0, 0x80000000, RZ, 0xc0, !PT ;  /* 0x8000000000007812 */ /* 0x000fc800078ec0ff */
[----:B------:R-:W-:Y:S01]  /*0bc0*/  LOP3.LUT R0, R0, 0x7f800000, RZ, 0xfc, !PT ;  /* 0x7f80000000007812 */ /* 0x000fe200078efcff */
[----:B------:R-:W-:Y:S06]  /*0bd0*/  BRA `(.L_x_202) ;  /* 0x0000000000287947 */ /* 0x000fec0003800000 */
.L_x_200:
[----:B------:R-:W-:Y:S01]  /*0be0*/  IMAD R0, R10, 0x800000, R0 ;  /* 0x008000000a007824 */ /* 0x000fe200078e0200 */
[----:B------:R-:W-:Y:S06]  /*0bf0*/  BRA `(.L_x_202) ;  /* 0x0000000000207947 */ /* 0x000fec0003800000 */
.L_x_199:
[----:B------:R-:W-:-:S04]  /*0c00*/  LOP3.LUT R0, R12, 0x80000000, R11, 0x48, !PT ;  /* 0x800000000c007812 */ /* 0x000fc800078e480b */
[----:B------:R-:W-:Y:S01]  /*0c10*/  LOP3.LUT R0, R0, 0x7f800000, RZ, 0xfc, !PT ;  /* 0x7f80000000007812 */ /* 0x000fe200078efcff */
[----:B------:R-:W-:Y:S06]  /*0c20*/  BRA `(.L_x_202) ;  /* 0x0000000000147947 */ /* 0x000fec0003800000 */
.L_x_198:
[----:B------:R-:W-:Y:S01]  /*0c30*/  LOP3.LUT R0, R12, 0x80000000, R11, 0x48, !PT ;  /* 0x800000000c007812 */ /* 0x000fe200078e480b */
[----:B------:R-:W-:Y:S06]  /*0c40*/  BRA `(.L_x_202) ;  /* 0x00000000000c7947 */ /* 0x000fec0003800000 */
.L_x_197:
[----:B------:R-:W0:Y:S01]  /*0c50*/  MUFU.RSQ R0, -QNAN ;  /* 0xffc0000000007908 */ /* 0x000e220000001400 */
[----:B------:R-:W-:Y:S05]  /*0c60*/  BRA `(.L_x_202) ;  /* 0x0000000000047947 */ /* 0x000fea0003800000 */
.L_x_196:
[----:B------:R-:W-:-:S07]  /*0c70*/  FADD.FTZ R0, R0, R3 ;  /* 0x0000000300007221 */ /* 0x000fce0000010000 */
.L_x_202:
[----:B------:R-:W-:-:S04]  /*0c80*/  IMAD.MOV.U32 R9, RZ, RZ, 0x0 ;  /* 0x00000000ff097424 */ /* 0x000fc800078e00ff */
[----:B0-----:R-:W-:Y:S05]  /*0c90*/  RET.REL.NODEC R8 `(_Z24calculateMeanAndVariancePfS_S_j) ;  /* 0xfffffff008d87950 */ /* 0x001fea0003c3ffff */
.L_x_203:
        /* <DEDUP_REMOVED lines=14> */
.L_x_210:


//--------------------- .nv.shared._Z17meanAndDispersionPfiiS_ --------------------------
	.section	.nv.shared._Z17meanAndDispersionPfiiS_,"aw",@nobits
	.sectionflags	@""
	.align	16
	.zero		1024


//--------------------- .nv.shared.reserved.0     --------------------------
	.section	.nv.shared.reserved.0,"aw",@nobits
	.weak		__nv_reservedSMEM_offset_0_alias
	.size		__nv_reservedSMEM_offset_0_alias, 0, 64
	.other		__nv_reservedSMEM_offset_0_alias,@"STO_CUDA_RESERVED_SHARED STV_DEFAULT"
__nv_reservedSMEM_offset_0_alias:
	.zero		0
	.zero		64


//--------------------- .nv.shared._Z26kernel_OneSM_Mean_and_DispPfS_iS_S_ --------------------------
	.section	.nv.shared._Z26kernel_OneSM_Mean_and_DispPfS_iS_S_,"aw",@nobits
	.sectionflags	@""
	.align	16
	.zero		1024


//--------------------- .nv.shared._Z18calcRowMeanAndDispPfiiS_S_ --------------------------
	.section	.nv.shared._Z18calcRowMeanAndDispPfiiS_S_,"aw",@nobits
	.sectionflags	@""
	.align	16
	.zero		1024


//--------------------- .nv.shared._Z18utilizePartialSumsPfS_ifS_S_ --------------------------
	.section	.nv.shared._Z18utilizePartialSumsPfS_ifS_S_,"aw",@nobits
	.sectionflags	@""
	.align	16
	.zero		1024


//--------------------- .nv.shared._Z15calcPartialSumsPfS_S_i --------------------------
	.section	.nv.shared._Z15calcPartialSumsPfS_S_i,"aw",@nobits
	.sectionflags	@""
	.align	16
	.zero		1024


//--------------------- .nv.shared._Z26calculateMeanAndVariance__PfS_S_j --------------------------
	.section	.nv.shared._Z26calculateMeanAndVariance__PfS_S_j,"aw",@nobits
	.sectionflags	@""
	.align	16
	.zero		1024


//--------------------- .nv.shared._Z25calculateMeanAndVariance_PfS_S_j --------------------------
	.section	.nv.shared._Z25calculateMeanAndVariance_PfS_S_j,"aw",@nobits
	.sectionflags	@""
	.align	16
	.zero		1024


//--------------------- .nv.shared._Z24calculateMeanAndVariancePfS_S_j --------------------------
	.section	.nv.shared._Z24calculateMeanAndVariancePfS_S_j,"aw",@nobits
	.sectionflags	@""
	.align	16
	.zero		1024


//--------------------- .nv.constant0._Z17meanAndDispersionPfiiS_ --------------------------
	.section	.nv.constant0._Z17meanAndDispersionPfiiS_,"a",@progbits
	.sectionflags	@""
	.align	4
.nv.constant0._Z17meanAndDispersionPfiiS_:
	.zero		920


//--------------------- .nv.constant0._Z26kernel_OneSM_Mean_and_DispPfS_iS_S_ --------------------------
	.section	.nv.constant0._Z26kernel_OneSM_Mean_and_DispPfS_iS_S_,"a",@progbits
	.sectionflags	@""
	.align	4
.nv.constant0._Z26kernel_OneSM_Mean_and_DispPfS_iS_S_:
	.zero		936


//--------------------- .nv.constant0._Z18calcRowMeanAndDispPfiiS_S_ --------------------------
	.section	.nv.constant0._Z18calcRowMeanAndDispPfiiS_S_,"a",@progbits
	.sectionflags	@""
	.align	4
.nv.constant0._Z18calcRowMeanAndDispPfiiS_S_:
	.zero		928


//--------------------- .nv.constant0._Z18utilizePartialSumsPfS_ifS_S_ --------------------------
	.section	.nv.constant0._Z18utilizePartialSumsPfS_ifS_S_,"a",@progbits
	.sectionflags	@""
	.align	4
.nv.constant0._Z18utilizePartialSumsPfS_ifS_S_:
	.zero		936


//--------------------- .nv.constant0._Z15calcPartialSumsPfS_S_i --------------------------
	.section	.nv.constant0._Z15calcPartialSumsPfS_S_i,"a",@progbits
	.sectionflags	@""
	.align	4
.nv.constant0._Z15calcPartialSumsPfS_S_i:
	.zero		924


//--------------------- .nv.constant0._Z26calculateMeanAndVariance__PfS_S_j --------------------------
	.section	.nv.constant0._Z26calculateMeanAndVariance__PfS_S_j,"a",@progbits
	.sectionflags	@""
	.align	4
.nv.constant0._Z26calculateMeanAndVariance__PfS_S_j:
	.zero		924


//--------------------- .nv.constant0._Z25calculateMeanAndVariance_PfS_S_j --------------------------
	.section	.nv.constant0._Z25calculateMeanAndVariance_PfS_S_j,"a",@progbits
	.sectionflags	@""
	.align	4
.nv.constant0._Z25calculateMeanAndVariance_PfS_S_j:
	.zero		924


//--------------------- .nv.constant0._Z24calculateMeanAndVariancePfS_S_j --------------------------
	.section	.nv.constant0._Z24calculateMeanAndVariancePfS_S_j,"a",@progbits
	.sectionflags	@""
	.align	4
.nv.constant0._Z24calculateMeanAndVariancePfS_S_j:
	.zero		924


//--------------------- SYMBOLS --------------------------

	.type		.nv.reservedSmem.offset0,@object
	.size		.nv.reservedSmem.offset0,0x4
	.type		.nv.reservedSmem.cap,@object
	.size		.nv.reservedSmem.cap,0x4
